//
// Generated by NVIDIA NVVM Compiler
//
// Compiler Build ID: CL-36424714
// Cuda compilation tools, release 13.0, V13.0.88
// Based on NVVM 20.0.0
//

.version 9.0
.target sm_100
.address_size 64

	// .globl	NV12ToGrayScale

.visible .entry NV12ToGrayScale(
	.param .u64 .ptr .align 1 NV12ToGrayScale_param_0,
	.param .u64 NV12ToGrayScale_param_1,
	.param .u64 .ptr .align 1 NV12ToGrayScale_param_2,
	.param .u64 NV12ToGrayScale_param_3,
	.param .u32 NV12ToGrayScale_param_4,
	.param .u32 NV12ToGrayScale_param_5
)
{
	.reg .pred 	%p<4>;
	.reg .b16 	%rs<2>;
	.reg .b32 	%r<19>;
	.reg .b64 	%rd<14>;

	ld.param.u64 	%rd1, [NV12ToGrayScale_param_0];
	ld.param.u64 	%rd2, [NV12ToGrayScale_param_1];
	ld.param.u64 	%rd3, [NV12ToGrayScale_param_2];
	ld.param.u64 	%rd4, [NV12ToGrayScale_param_3];
	ld.param.u32 	%r3, [NV12ToGrayScale_param_4];
	ld.param.u32 	%r4, [NV12ToGrayScale_param_5];
	mov.u32 	%r6, %ctaid.x;
	mov.u32 	%r7, %ntid.x;
	mov.u32 	%r8, %tid.x;
	mad.lo.s32 	%r1, %r6, %r7, %r8;
	mov.u32 	%r9, %ctaid.y;
	mov.u32 	%r10, %ntid.y;
	mov.u32 	%r11, %tid.y;
	mad.lo.s32 	%r12, %r9, %r10, %r11;
	setp.ge.s32 	%p1, %r1, %r3;
	setp.ge.s32 	%p2, %r12, %r4;
	or.pred  	%p3, %p1, %p2;
	@%p3 bra 	$L__BB0_2;
	cvta.to.global.u64 	%rd5, %rd1;
	cvta.to.global.u64 	%rd6, %rd3;
	cvt.u64.u32 	%rd7, %r12;
	cvt.s64.s32 	%rd8, %r1;
	mad.lo.s64 	%rd9, %rd2, %rd7, %rd8;
	add.s64 	%rd10, %rd5, %rd9;
	ld.global.u8 	%rs1, [%rd10];
	cvt.u32.u16 	%r13, %rs1;
	shl.b32 	%r14, %r13, 16;
	mul.wide.u16 	%r15, %rs1, 256;
	or.b32  	%r16, %r13, %r15;
	or.b32  	%r17, %r16, %r14;
	or.b32  	%r18, %r17, -16777216;
	mad.lo.s64 	%rd11, %rd4, %rd7, %rd8;
	shl.b64 	%rd12, %rd11, 2;
	add.s64 	%rd13, %rd6, %rd12;
	st.global.u32 	[%rd13], %r18;
$L__BB0_2:
	ret;

}
	// .globl	Copy
.visible .entry Copy(
	.param .u64 .ptr .align 1 Copy_param_0,
	.param .u64 .ptr .align 1 Copy_param_1,
	.param .u32 Copy_param_2,
	.param .u32 Copy_param_3,
	.param .u32 Copy_param_4,
	.param .u32 Copy_param_5
)
{
	.reg .pred 	%p<4>;
	.reg .b32 	%r<24>;
	.reg .b64 	%rd<9>;

	ld.param.u64 	%rd1, [Copy_param_0];
	ld.param.u64 	%rd2, [Copy_param_1];
	ld.param.u32 	%r3, [Copy_param_2];
	ld.param.u32 	%r4, [Copy_param_3];
	ld.param.u32 	%r5, [Copy_param_4];
	ld.param.u32 	%r6, [Copy_param_5];
	mov.u32 	%r7, %ctaid.x;
	mov.u32 	%r8, %ntid.x;
	mov.u32 	%r9, %tid.x;
	mad.lo.s32 	%r1, %r7, %r8, %r9;
	mov.u32 	%r10, %ctaid.y;
	mov.u32 	%r11, %ntid.y;
	mov.u32 	%r12, %tid.y;
	mad.lo.s32 	%r13, %r10, %r11, %r12;
	setp.gt.s32 	%p1, %r1, 99;
	setp.gt.u32 	%p2, %r13, 49;
	or.pred  	%p3, %p1, %p2;
	@%p3 bra 	$L__BB1_2;
	cvta.to.global.u64 	%rd3, %rd1;
	cvta.to.global.u64 	%rd4, %rd2;
	add.s32 	%r14, %r13, %r4;
	add.s32 	%r15, %r1, %r3;
	mad.lo.s32 	%r16, %r14, 1440, %r15;
	add.s32 	%r17, %r16, -46144;
	mul.wide.s32 	%rd5, %r17, 4;
	add.s64 	%rd6, %rd3, %rd5;
	ld.global.u32 	%r18, [%rd6];
	shl.b32 	%r19, %r6, 6;
	add.s32 	%r20, %r19, %r13;
	shl.b32 	%r21, %r5, 7;
	add.s32 	%r22, %r21, %r1;
	mad.lo.s32 	%r23, %r20, 1920, %r22;
	mul.wide.s32 	%rd7, %r23, 4;
	add.s64 	%rd8, %rd4, %rd7;
	st.global.u32 	[%rd8], %r18;
$L__BB1_2:
	ret;

}
	// .globl	NV12ToARGB
.visible .entry NV12ToARGB(
	.param .u64 .ptr .align 1 NV12ToARGB_param_0,
	.param .u64 NV12ToARGB_param_1,
	.param .u64 .ptr .align 1 NV12ToARGB_param_2,
	.param .u64 .ptr .align 1 NV12ToARGB_param_3,
	.param .u64 NV12ToARGB_param_4,
	.param .u32 NV12ToARGB_param_5,
	.param .u32 NV12ToARGB_param_6
)
{
	.reg .pred 	%p<5>;
	.reg .b16 	%rs<5>;
	.reg .b32 	%r<49>;
	.reg .b32 	%f<34>;
	.reg .b64 	%rd<19>;

	ld.param.u64 	%rd1, [NV12ToARGB_param_0];
	ld.param.u64 	%rd2, [NV12ToARGB_param_1];
	ld.param.u64 	%rd3, [NV12ToARGB_param_2];
	ld.param.u64 	%rd4, [NV12ToARGB_param_3];
	ld.param.u32 	%r3, [NV12ToARGB_param_5];
	ld.param.u32 	%r5, [NV12ToARGB_param_6];
	mov.u32 	%r6, %ctaid.x;
	mov.u32 	%r7, %ntid.x;
	mul.lo.s32 	%r8, %r7, %r6;
	shl.b32 	%r9, %r8, 1;
	mov.u32 	%r10, %tid.x;
	shl.b32 	%r11, %r10, 1;
	add.s32 	%r1, %r9, %r11;
	mov.u32 	%r12, %ctaid.y;
	mov.u32 	%r13, %ntid.y;
	mov.u32 	%r14, %tid.y;
	mad.lo.s32 	%r15, %r12, %r13, %r14;
	setp.ge.u32 	%p1, %r1, %r3;
	setp.ge.u32 	%p2, %r15, %r5;
	or.pred  	%p3, %p1, %p2;
	@%p3 bra 	$L__BB2_2;
	cvta.to.global.u64 	%rd5, %rd1;
	cvt.u64.u32 	%rd6, %r15;
	cvt.s64.s32 	%rd7, %r1;
	mad.lo.s64 	%rd8, %rd2, %rd6, %rd7;
	add.s64 	%rd9, %rd5, %rd8;
	ld.global.u8 	%rs1, [%rd9];
	mul.wide.u16 	%r16, %rs1, 4;
	ld.global.u8 	%rs2, [%rd9+1];
	mul.wide.u16 	%r17, %rs2, 4;
	cvt.u64.u32 	%rd10, %r5;
	shr.u32 	%r18, %r15, 1;
	and.b32  	%r19, %r18, 134217726;
	and.b32  	%r20, %r15, 1;
	or.b32  	%r21, %r19, %r20;
	cvt.u64.u32 	%rd11, %r21;
	add.s64 	%rd12, %rd10, %rd11;
	mad.lo.s64 	%rd13, %rd12, %rd2, %rd7;
	add.s64 	%rd14, %rd5, %rd13;
	ld.global.u8 	%rs3, [%rd14];
	ld.global.u8 	%rs4, [%rd14+1];
	cvt.rn.f32.u32 	%f1, %r16;
	mul.wide.u16 	%r22, %rs3, 4;
	add.s32 	%r23, %r22, -512;
	cvt.rn.f32.s32 	%f2, %r23;
	mul.wide.u16 	%r24, %rs4, 4;
	add.s32 	%r25, %r24, -512;
	cvt.rn.f32.s32 	%f3, %r25;
	mov.f32 	%f4, 0f00000000;
	copysign.f32 	%f5, %f2, %f4;
	fma.rn.f32 	%f6, %f1, 0f3F950B0F, %f5;
	fma.rn.f32 	%f7, %f3, 0f3FCC49BA, %f6;
	mul.f32 	%f8, %f2, 0fBEC89A02;
	fma.rn.f32 	%f9, %f1, 0f3F950B0F, %f8;
	fma.rn.f32 	%f10, %f3, 0fBF5020C5, %f9;
	mul.f32 	%f11, %f2, 0f400119CE;
	fma.rn.f32 	%f12, %f1, 0f3F950B0F, %f11;
	copysign.f32 	%f13, %f3, %f4;
	add.f32 	%f14, %f12, %f13;
	cvt.rn.f32.u32 	%f15, %r17;
	fma.rn.f32 	%f16, %f15, 0f3F950B0F, %f5;
	fma.rn.f32 	%f17, %f3, 0f3FCC49BA, %f16;
	fma.rn.f32 	%f18, %f15, 0f3F950B0F, %f8;
	fma.rn.f32 	%f19, %f3, 0fBF5020C5, %f18;
	fma.rn.f32 	%f20, %f15, 0f3F950B0F, %f11;
	add.f32 	%f21, %f20, %f13;
	setp.eq.s32 	%p4, %r20, 0;
	selp.b64 	%rd15, %rd3, %rd4, %p4;
	cvta.to.global.u64 	%rd16, %rd15;
	mad.lo.s32 	%r26, %r3, %r18, %r1;
	max.f32 	%f22, %f7, 0f00000000;
	min.f32 	%f23, %f22, 0f447FC000;
	max.f32 	%f24, %f10, 0f00000000;
	min.f32 	%f25, %f24, 0f447FC000;
	max.f32 	%f26, %f14, 0f00000000;
	min.f32 	%f27, %f26, 0f447FC000;
	cvt.rzi.u32.f32 	%r27, %f27;
	shr.u32 	%r28, %r27, 2;
	cvt.rzi.u32.f32 	%r29, %f25;
	shl.b32 	%r30, %r29, 6;
	and.b32  	%r31, %r30, 16776960;
	cvt.rzi.u32.f32 	%r32, %f23;
	shl.b32 	%r33, %r32, 14;
	and.b32  	%r34, %r33, 16711680;
	or.b32  	%r35, %r28, %r31;
	or.b32  	%r36, %r35, %r34;
	or.b32  	%r37, %r36, -16777216;
	mul.wide.s32 	%rd17, %r26, 4;
	add.s64 	%rd18, %rd16, %rd17;
	st.global.u32 	[%rd18], %r37;
	max.f32 	%f28, %f17, 0f00000000;
	min.f32 	%f29, %f28, 0f447FC000;
	max.f32 	%f30, %f19, 0f00000000;
	min.f32 	%f31, %f30, 0f447FC000;
	max.f32 	%f32, %f21, 0f00000000;
	min.f32 	%f33, %f32, 0f447FC000;
	cvt.rzi.u32.f32 	%r38, %f33;
	shr.u32 	%r39, %r38, 2;
	cvt.rzi.u32.f32 	%r40, %f31;
	shl.b32 	%r41, %r40, 6;
	and.b32  	%r42, %r41, 16776960;
	cvt.rzi.u32.f32 	%r43, %f29;
	shl.b32 	%r44, %r43, 14;
	and.b32  	%r45, %r44, 16711680;
	or.b32  	%r46, %r39, %r42;
	or.b32  	%r47, %r46, %r45;
	or.b32  	%r48, %r47, -16777216;
	st.global.u32 	[%rd18+4], %r48;
$L__BB2_2:
	ret;

}
	// .globl	FindFlash
.visible .entry FindFlash(
	.param .u64 .ptr .align 1 FindFlash_param_0,
	.param .u32 FindFlash_param_1,
	.param .u32 FindFlash_param_2
)
{
	.reg .pred 	%p<5>;
	.reg .b32 	%r<16>;
	.reg .b64 	%rd<5>;

	ld.param.u64 	%rd2, [FindFlash_param_0];
	ld.param.u32 	%r3, [FindFlash_param_1];
	ld.param.u32 	%r4, [FindFlash_param_2];
	mov.u32 	%r6, %ctaid.x;
	mov.u32 	%r7, %ntid.x;
	mov.u32 	%r8, %tid.x;
	mad.lo.s32 	%r1, %r6, %r7, %r8;
	mov.u32 	%r9, %ctaid.y;
	mov.u32 	%r10, %ntid.y;
	mov.u32 	%r11, %tid.y;
	mad.lo.s32 	%r12, %r9, %r10, %r11;
	setp.ge.s32 	%p1, %r1, %r3;
	setp.ge.s32 	%p2, %r12, %r4;
	or.pred  	%p3, %p1, %p2;
	@%p3 bra 	$L__BB3_3;
	cvta.to.global.u64 	%rd3, %rd2;
	mad.lo.s32 	%r13, %r3, %r12, %r1;
	mul.wide.s32 	%rd4, %r13, 4;
	add.s64 	%rd1, %rd3, %rd4;
	ld.global.u32 	%r14, [%rd1];
	setp.ne.s32 	%p4, %r14, -1;
	@%p4 bra 	$L__BB3_3;
	mov.b32 	%r15, -16777216;
	st.global.u32 	[%rd1], %r15;
$L__BB3_3:
	ret;

}
	// .globl	DrawComponents
.visible .entry DrawComponents(
	.param .u64 .ptr .align 1 DrawComponents_param_0,
	.param .u32 DrawComponents_param_1,
	.param .u32 DrawComponents_param_2,
	.param .u64 .ptr .align 1 DrawComponents_param_3,
	.param .u64 .ptr .align 1 DrawComponents_param_4,
	.param .u32 DrawComponents_param_5,
	.param .u32 DrawComponents_param_6,
	.param .u32 DrawComponents_param_7,
	.param .u32 DrawComponents_param_8,
	.param .u32 DrawComponents_param_9
)
{
	.reg .pred 	%p<26>;
	.reg .b32 	%r<40>;
	.reg .b64 	%rd<21>;

	ld.param.u64 	%rd5, [DrawComponents_param_0];
	ld.param.u32 	%r5, [DrawComponents_param_1];
	ld.param.u32 	%r11, [DrawComponents_param_2];
	ld.param.u64 	%rd3, [DrawComponents_param_3];
	ld.param.u64 	%rd4, [DrawComponents_param_4];
	ld.param.u32 	%r6, [DrawComponents_param_5];
	ld.param.u32 	%r7, [DrawComponents_param_6];
	ld.param.u32 	%r8, [DrawComponents_param_7];
	ld.param.u32 	%r9, [DrawComponents_param_8];
	ld.param.u32 	%r10, [DrawComponents_param_9];
	cvta.to.global.u64 	%rd1, %rd5;
	mov.u32 	%r13, %ctaid.x;
	mov.u32 	%r14, %ntid.x;
	mov.u32 	%r15, %tid.x;
	mad.lo.s32 	%r1, %r13, %r14, %r15;
	mov.u32 	%r16, %ctaid.y;
	mov.u32 	%r17, %ntid.y;
	mov.u32 	%r18, %tid.y;
	mad.lo.s32 	%r19, %r16, %r17, %r18;
	setp.ge.s32 	%p4, %r1, %r5;
	setp.ge.s32 	%p5, %r19, %r11;
	or.pred  	%p6, %p4, %p5;
	@%p6 bra 	$L__BB4_11;
	setp.lt.s32 	%p7, %r1, %r6;
	add.s32 	%r20, %r8, %r6;
	setp.ge.s32 	%p8, %r1, %r20;
	setp.lt.s32 	%p9, %r19, %r7;
	or.pred  	%p10, %p7, %p9;
	or.pred  	%p11, %p10, %p8;
	add.s32 	%r21, %r9, %r7;
	setp.ge.s32 	%p12, %r19, %r21;
	or.pred  	%p13, %p11, %p12;
	@%p13 bra 	$L__BB4_11;
	cvta.to.global.u64 	%rd6, %rd3;
	sub.s32 	%r22, %r19, %r7;
	sub.s32 	%r23, %r1, %r6;
	mad.lo.s32 	%r24, %r10, %r22, %r23;
	mul.wide.s32 	%rd7, %r24, 4;
	add.s64 	%rd8, %rd6, %rd7;
	ld.global.u32 	%r25, [%rd8];
	ld.global.u32 	%r26, [%rd8+-4];
	ld.global.u32 	%r27, [%rd8+4];
	not.b32 	%r29, %r7;
	add.s32 	%r30, %r19, %r29;
	mad.lo.s32 	%r31, %r10, %r30, %r23;
	mul.wide.s32 	%rd9, %r31, 4;
	add.s64 	%rd2, %rd6, %rd9;
	mul.wide.s32 	%rd10, %r10, 4;
	add.s64 	%rd11, %rd8, %rd10;
	ld.global.u32 	%r4, [%rd11];
	setp.ne.s32 	%p15, %r25, %r26;
	setp.ne.s32 	%p16, %r25, %r27;
	or.pred  	%p17, %p15, %p16;
	mov.pred 	%p25, -1;
	@%p17 bra 	$L__BB4_4;
	ld.global.u32 	%r32, [%rd2];
	setp.ne.s32 	%p25, %r25, %r32;
$L__BB4_4:
	setp.ne.s32 	%p18, %r25, %r4;
	or.pred  	%p3, %p25, %p18;
	setp.eq.s32 	%p19, %r25, 4096;
	@%p19 bra 	$L__BB4_7;
	setp.ne.s32 	%p20, %r25, 2048;
	@%p20 bra 	$L__BB4_8;
	mad.lo.s32 	%r35, %r5, %r19, %r1;
	mul.wide.s32 	%rd14, %r35, 4;
	add.s64 	%rd15, %rd1, %rd14;
	mov.b32 	%r36, -256;
	st.global.u32 	[%rd15], %r36;
	bra.uni 	$L__BB4_11;
$L__BB4_7:
	mad.lo.s32 	%r33, %r5, %r19, %r1;
	mul.wide.s32 	%rd12, %r33, 4;
	add.s64 	%rd13, %rd1, %rd12;
	mov.b32 	%r34, -65281;
	st.global.u32 	[%rd13], %r34;
	bra.uni 	$L__BB4_11;
$L__BB4_8:
	setp.lt.s32 	%p21, %r25, 1;
	@%p21 bra 	$L__BB4_11;
	cvta.to.global.u64 	%rd16, %rd4;
	mul.wide.u32 	%rd17, %r25, 4;
	add.s64 	%rd18, %rd16, %rd17;
	ld.global.u32 	%r37, [%rd18];
	setp.lt.u32 	%p22, %r37, 1001;
	not.pred 	%p23, %p3;
	or.pred  	%p24, %p22, %p23;
	@%p24 bra 	$L__BB4_11;
	mad.lo.s32 	%r38, %r5, %r19, %r1;
	mul.wide.s32 	%rd19, %r38, 4;
	add.s64 	%rd20, %rd1, %rd19;
	mov.b32 	%r39, -16776961;
	st.global.u32 	[%rd20], %r39;
$L__BB4_11:
	ret;

}
	// .globl	FinishLine3
.visible .entry FinishLine3(
	.param .u64 .ptr .align 1 FinishLine3_param_0,
	.param .u64 FinishLine3_param_1,
	.param .u64 .ptr .align 1 FinishLine3_param_2,
	.param .u64 .ptr .align 1 FinishLine3_param_3,
	.param .u64 FinishLine3_param_4,
	.param .u32 FinishLine3_param_5,
	.param .u32 FinishLine3_param_6,
	.param .f32 FinishLine3_param_7
)
{
	.reg .pred 	%p<6>;
	.reg .b16 	%rs<5>;
	.reg .b32 	%r<48>;
	.reg .b32 	%f<39>;
	.reg .b64 	%rd<22>;

	ld.param.u64 	%rd5, [FinishLine3_param_0];
	ld.param.u64 	%rd6, [FinishLine3_param_1];
	ld.param.u64 	%rd7, [FinishLine3_param_2];
	ld.param.u64 	%rd8, [FinishLine3_param_3];
	ld.param.u32 	%r7, [FinishLine3_param_5];
	ld.param.u32 	%r8, [FinishLine3_param_6];
	ld.param.f32 	%f2, [FinishLine3_param_7];
	mov.u32 	%r9, %ctaid.y;
	mov.u32 	%r10, %ntid.y;
	mov.u32 	%r11, %tid.y;
	mad.lo.s32 	%r1, %r9, %r10, %r11;
	setp.ge.u32 	%p1, %r1, %r8;
	setp.eq.s32 	%p2, %r7, 0;
	or.pred  	%p3, %p1, %p2;
	@%p3 bra 	$L__BB5_3;
	cvta.to.global.u64 	%rd1, %rd5;
	cvt.rn.f32.u32 	%f3, %r1;
	mul.f32 	%f1, %f2, %f3;
	cvt.u64.u32 	%rd9, %r1;
	mul.lo.s64 	%rd2, %rd6, %rd9;
	cvt.u64.u32 	%rd10, %r8;
	shr.u32 	%r13, %r1, 1;
	and.b32  	%r14, %r13, 134217726;
	and.b32  	%r15, %r1, 1;
	or.b32  	%r16, %r14, %r15;
	cvt.u64.u32 	%rd11, %r16;
	add.s64 	%rd12, %rd10, %rd11;
	mul.lo.s64 	%rd3, %rd12, %rd6;
	setp.eq.s32 	%p4, %r15, 0;
	selp.b64 	%rd13, %rd7, %rd8, %p4;
	cvta.to.global.u64 	%rd14, %rd13;
	mul.lo.s32 	%r46, %r7, %r13;
	add.s64 	%rd4, %rd14, 4;
	mov.b32 	%r47, 0;
$L__BB5_2:
	mul.wide.s32 	%rd15, %r46, 4;
	add.s64 	%rd16, %rd4, %rd15;
	cvt.rn.f32.u32 	%f4, %r47;
	add.f32 	%f5, %f1, %f4;
	cvt.rzi.s32.f32 	%r17, %f5;
	cvt.s64.s32 	%rd17, %r17;
	add.s64 	%rd18, %rd2, %rd17;
	add.s64 	%rd19, %rd1, %rd18;
	ld.global.u8 	%rs1, [%rd19];
	mul.wide.u16 	%r18, %rs1, 4;
	ld.global.u8 	%rs2, [%rd19+1];
	mul.wide.u16 	%r19, %rs2, 4;
	add.s64 	%rd20, %rd3, %rd17;
	add.s64 	%rd21, %rd1, %rd20;
	ld.global.u8 	%rs3, [%rd21];
	ld.global.u8 	%rs4, [%rd21+1];
	cvt.rn.f32.u32 	%f6, %r18;
	mul.wide.u16 	%r20, %rs3, 4;
	add.s32 	%r21, %r20, -512;
	cvt.rn.f32.s32 	%f7, %r21;
	mul.wide.u16 	%r22, %rs4, 4;
	add.s32 	%r23, %r22, -512;
	cvt.rn.f32.s32 	%f8, %r23;
	mov.f32 	%f9, 0f00000000;
	copysign.f32 	%f10, %f7, %f9;
	fma.rn.f32 	%f11, %f6, 0f3F950B0F, %f10;
	fma.rn.f32 	%f12, %f8, 0f3FCC49BA, %f11;
	mul.f32 	%f13, %f7, 0fBEC89A02;
	fma.rn.f32 	%f14, %f6, 0f3F950B0F, %f13;
	fma.rn.f32 	%f15, %f8, 0fBF5020C5, %f14;
	mul.f32 	%f16, %f7, 0f400119CE;
	fma.rn.f32 	%f17, %f6, 0f3F950B0F, %f16;
	copysign.f32 	%f18, %f8, %f9;
	add.f32 	%f19, %f17, %f18;
	cvt.rn.f32.u32 	%f20, %r19;
	fma.rn.f32 	%f21, %f20, 0f3F950B0F, %f10;
	fma.rn.f32 	%f22, %f8, 0f3FCC49BA, %f21;
	fma.rn.f32 	%f23, %f20, 0f3F950B0F, %f13;
	fma.rn.f32 	%f24, %f8, 0fBF5020C5, %f23;
	fma.rn.f32 	%f25, %f20, 0f3F950B0F, %f16;
	add.f32 	%f26, %f25, %f18;
	max.f32 	%f27, %f12, 0f00000000;
	min.f32 	%f28, %f27, 0f447FC000;
	max.f32 	%f29, %f15, 0f00000000;
	min.f32 	%f30, %f29, 0f447FC000;
	max.f32 	%f31, %f19, 0f00000000;
	min.f32 	%f32, %f31, 0f447FC000;
	cvt.rzi.u32.f32 	%r24, %f32;
	shr.u32 	%r25, %r24, 2;
	cvt.rzi.u32.f32 	%r26, %f30;
	shl.b32 	%r27, %r26, 6;
	and.b32  	%r28, %r27, 16776960;
	cvt.rzi.u32.f32 	%r29, %f28;
	shl.b32 	%r30, %r29, 14;
	and.b32  	%r31, %r30, 16711680;
	or.b32  	%r32, %r25, %r28;
	or.b32  	%r33, %r32, %r31;
	or.b32  	%r34, %r33, -16777216;
	st.global.u32 	[%rd16+-4], %r34;
	max.f32 	%f33, %f22, 0f00000000;
	min.f32 	%f34, %f33, 0f447FC000;
	max.f32 	%f35, %f24, 0f00000000;
	min.f32 	%f36, %f35, 0f447FC000;
	max.f32 	%f37, %f26, 0f00000000;
	min.f32 	%f38, %f37, 0f447FC000;
	cvt.rzi.u32.f32 	%r35, %f38;
	shr.u32 	%r36, %r35, 2;
	cvt.rzi.u32.f32 	%r37, %f36;
	shl.b32 	%r38, %r37, 6;
	and.b32  	%r39, %r38, 16776960;
	cvt.rzi.u32.f32 	%r40, %f34;
	shl.b32 	%r41, %r40, 14;
	and.b32  	%r42, %r41, 16711680;
	or.b32  	%r43, %r36, %r39;
	or.b32  	%r44, %r43, %r42;
	or.b32  	%r45, %r44, -16777216;
	st.global.u32 	[%rd16], %r45;
	add.s32 	%r47, %r47, 2;
	add.s32 	%r46, %r46, 2;
	setp.lt.u32 	%p5, %r47, %r7;
	@%p5 bra 	$L__BB5_2;
$L__BB5_3:
	ret;

}
	// .globl	FinishLine2
.visible .entry FinishLine2(
	.param .u64 .ptr .align 1 FinishLine2_param_0,
	.param .u32 FinishLine2_param_1,
	.param .u32 FinishLine2_param_2,
	.param .f32 FinishLine2_param_3,
	.param .f32 FinishLine2_param_4,
	.param .u32 FinishLine2_param_5,
	.param .u32 FinishLine2_param_6,
	.param .u64 .ptr .align 1 FinishLine2_param_7,
	.param .u32 FinishLine2_param_8
)
{
	.reg .pred 	%p<6>;
	.reg .b16 	%rs<2>;
	.reg .b32 	%r<17>;
	.reg .b32 	%f<6>;
	.reg .b64 	%rd<9>;
	.reg .b64 	%fd<9>;

	ld.param.u64 	%rd1, [FinishLine2_param_0];
	ld.param.u32 	%r3, [FinishLine2_param_1];
	ld.param.u32 	%r6, [FinishLine2_param_2];
	ld.param.f32 	%f1, [FinishLine2_param_3];
	ld.param.f32 	%f2, [FinishLine2_param_4];
	ld.param.u64 	%rd2, [FinishLine2_param_7];
	ld.param.u32 	%r5, [FinishLine2_param_8];
	mov.u32 	%r7, %ctaid.x;
	mov.u32 	%r8, %ntid.x;
	mov.u32 	%r9, %tid.x;
	mad.lo.s32 	%r1, %r7, %r8, %r9;
	mov.u32 	%r10, %ctaid.y;
	mov.u32 	%r11, %ntid.y;
	mov.u32 	%r12, %tid.y;
	mad.lo.s32 	%r13, %r10, %r11, %r12;
	setp.ge.u32 	%p1, %r1, %r3;
	setp.ge.u32 	%p2, %r13, %r6;
	or.pred  	%p3, %p1, %p2;
	@%p3 bra 	$L__BB6_4;
	cvta.to.global.u64 	%rd3, %rd2;
	mad.lo.s32 	%r14, %r5, %r13, %r1;
	cvt.s64.s32 	%rd4, %r14;
	add.s64 	%rd5, %rd3, %rd4;
	ld.global.u8 	%rs1, [%rd5];
	setp.ne.s16 	%p4, %rs1, 0;
	@%p4 bra 	$L__BB6_4;
	cvt.rn.f64.u32 	%fd1, %r6;
	sub.f32 	%f3, %f2, %f1;
	cvt.f64.f32 	%fd2, %f3;
	div.rn.f64 	%fd3, %fd1, %fd2;
	cvt.rn.f64.u32 	%fd4, %r13;
	cvt.rn.f32.s32 	%f4, %r1;
	sub.f32 	%f5, %f4, %f1;
	cvt.f64.f32 	%fd5, %f5;
	mul.f64 	%fd6, %fd3, %fd5;
	sub.f64 	%fd7, %fd4, %fd6;
	abs.f64 	%fd8, %fd7;
	setp.gtu.f64 	%p5, %fd8, 0d4059000000000000;
	@%p5 bra 	$L__BB6_4;
	mad.lo.s32 	%r15, %r3, %r13, %r1;
	cvta.to.global.u64 	%rd6, %rd1;
	mul.wide.u32 	%rd7, %r15, 4;
	add.s64 	%rd8, %rd6, %rd7;
	mov.b32 	%r16, -65536;
	st.global.u32 	[%rd8], %r16;
$L__BB6_4:
	ret;

}
	// .globl	FinishLine
.visible .entry FinishLine(
	.param .u64 .ptr .align 1 FinishLine_param_0,
	.param .u32 FinishLine_param_1,
	.param .u32 FinishLine_param_2,
	.param .f32 FinishLine_param_3,
	.param .f32 FinishLine_param_4,
	.param .u32 FinishLine_param_5,
	.param .u32 FinishLine_param_6,
	.param .u64 .ptr .align 1 FinishLine_param_7
)
{
	.reg .pred 	%p<15>;
	.reg .b32 	%r<172>;
	.reg .b32 	%f<42>;
	.reg .b64 	%rd<19>;

	ld.param.u64 	%rd3, [FinishLine_param_0];
	ld.param.u32 	%r28, [FinishLine_param_1];
	ld.param.u32 	%r29, [FinishLine_param_2];
	ld.param.f32 	%f2, [FinishLine_param_3];
	ld.param.f32 	%f3, [FinishLine_param_4];
	ld.param.u32 	%r166, [FinishLine_param_5];
	ld.param.u32 	%r31, [FinishLine_param_6];
	ld.param.u64 	%rd2, [FinishLine_param_7];
	cvta.to.global.u64 	%rd1, %rd3;
	setp.ge.s32 	%p1, %r166, %r31;
	mov.b32 	%r171, 0;
	@%p1 bra 	$L__BB7_9;
	cvt.rn.f32.u32 	%f1, %r29;
	sub.s32 	%r1, %r31, %r166;
	and.b32  	%r2, %r1, 3;
	sub.s32 	%r35, %r166, %r31;
	setp.gt.u32 	%p2, %r35, -4;
	mov.b32 	%r171, 0;
	@%p2 bra 	$L__BB7_4;
	mul.lo.s32 	%r7, %r166, %r28;
	add.s32 	%r3, %r7, %r28;
	shl.b32 	%r4, %r28, 2;
	add.s32 	%r37, %r166, 2;
	mul.lo.s32 	%r5, %r28, %r37;
	add.s32 	%r38, %r166, 3;
	mul.lo.s32 	%r6, %r28, %r38;
	and.b32  	%r39, %r1, -4;
	neg.s32 	%r161, %r39;
	mov.b32 	%r162, 0;
	mov.u32 	%r171, %r162;
$L__BB7_3:
	.pragma "nounroll";
	cvt.rn.f32.s32 	%f4, %r166;
	div.rn.f32 	%f5, %f4, %f1;
	mov.f32 	%f6, 0f3F800000;
	sub.f32 	%f7, %f6, %f5;
	mul.f32 	%f8, %f2, %f7;
	fma.rn.f32 	%f9, %f3, %f5, %f8;
	cvt.rzi.s32.f32 	%r40, %f9;
	add.s32 	%r41, %r7, %r40;
	add.s32 	%r42, %r41, %r162;
	mul.wide.u32 	%rd4, %r42, 4;
	add.s64 	%rd5, %rd1, %rd4;
	ld.global.u32 	%r43, [%rd5];
	shr.u32 	%r44, %r43, 16;
	and.b32  	%r45, %r44, 255;
	add.s32 	%r46, %r45, -180;
	shr.u32 	%r47, %r43, 8;
	and.b32  	%r48, %r47, 255;
	add.s32 	%r49, %r48, -73;
	and.b32  	%r50, %r43, 255;
	add.s32 	%r51, %r50, -100;
	mul.lo.s32 	%r52, %r51, %r51;
	mad.lo.s32 	%r53, %r49, %r49, %r52;
	mad.lo.s32 	%r54, %r46, %r46, %r53;
	setp.lt.u32 	%p3, %r54, 2000;
	selp.u32 	%r55, 1, 0, %p3;
	add.s32 	%r56, %r171, %r55;
	add.s32 	%r57, %r166, 1;
	cvt.rn.f32.s32 	%f10, %r57;
	div.rn.f32 	%f11, %f10, %f1;
	sub.f32 	%f12, %f6, %f11;
	mul.f32 	%f13, %f2, %f12;
	fma.rn.f32 	%f14, %f3, %f11, %f13;
	cvt.rzi.s32.f32 	%r58, %f14;
	add.s32 	%r59, %r3, %r58;
	add.s32 	%r60, %r59, %r162;
	mul.wide.u32 	%rd6, %r60, 4;
	add.s64 	%rd7, %rd1, %rd6;
	ld.global.u32 	%r61, [%rd7];
	shr.u32 	%r62, %r61, 16;
	and.b32  	%r63, %r62, 255;
	add.s32 	%r64, %r63, -180;
	shr.u32 	%r65, %r61, 8;
	and.b32  	%r66, %r65, 255;
	add.s32 	%r67, %r66, -73;
	and.b32  	%r68, %r61, 255;
	add.s32 	%r69, %r68, -100;
	mul.lo.s32 	%r70, %r69, %r69;
	mad.lo.s32 	%r71, %r67, %r67, %r70;
	mad.lo.s32 	%r72, %r64, %r64, %r71;
	setp.lt.u32 	%p4, %r72, 2000;
	selp.u32 	%r73, 1, 0, %p4;
	add.s32 	%r74, %r56, %r73;
	add.s32 	%r75, %r166, 2;
	cvt.rn.f32.s32 	%f15, %r75;
	div.rn.f32 	%f16, %f15, %f1;
	sub.f32 	%f17, %f6, %f16;
	mul.f32 	%f18, %f2, %f17;
	fma.rn.f32 	%f19, %f3, %f16, %f18;
	cvt.rzi.s32.f32 	%r76, %f19;
	add.s32 	%r77, %r5, %r76;
	add.s32 	%r78, %r77, %r162;
	mul.wide.u32 	%rd8, %r78, 4;
	add.s64 	%rd9, %rd1, %rd8;
	ld.global.u32 	%r79, [%rd9];
	shr.u32 	%r80, %r79, 16;
	and.b32  	%r81, %r80, 255;
	add.s32 	%r82, %r81, -180;
	shr.u32 	%r83, %r79, 8;
	and.b32  	%r84, %r83, 255;
	add.s32 	%r85, %r84, -73;
	and.b32  	%r86, %r79, 255;
	add.s32 	%r87, %r86, -100;
	mul.lo.s32 	%r88, %r87, %r87;
	mad.lo.s32 	%r89, %r85, %r85, %r88;
	mad.lo.s32 	%r90, %r82, %r82, %r89;
	setp.lt.u32 	%p5, %r90, 2000;
	selp.u32 	%r91, 1, 0, %p5;
	add.s32 	%r92, %r74, %r91;
	add.s32 	%r93, %r166, 3;
	cvt.rn.f32.s32 	%f20, %r93;
	div.rn.f32 	%f21, %f20, %f1;
	sub.f32 	%f22, %f6, %f21;
	mul.f32 	%f23, %f2, %f22;
	fma.rn.f32 	%f24, %f3, %f21, %f23;
	cvt.rzi.s32.f32 	%r94, %f24;
	add.s32 	%r95, %r6, %r94;
	add.s32 	%r96, %r95, %r162;
	mul.wide.u32 	%rd10, %r96, 4;
	add.s64 	%rd11, %rd1, %rd10;
	ld.global.u32 	%r97, [%rd11];
	shr.u32 	%r98, %r97, 16;
	and.b32  	%r99, %r98, 255;
	add.s32 	%r100, %r99, -180;
	shr.u32 	%r101, %r97, 8;
	and.b32  	%r102, %r101, 255;
	add.s32 	%r103, %r102, -73;
	and.b32  	%r104, %r97, 255;
	add.s32 	%r105, %r104, -100;
	mul.lo.s32 	%r106, %r105, %r105;
	mad.lo.s32 	%r107, %r103, %r103, %r106;
	mad.lo.s32 	%r108, %r100, %r100, %r107;
	setp.lt.u32 	%p6, %r108, 2000;
	selp.u32 	%r109, 1, 0, %p6;
	add.s32 	%r171, %r92, %r109;
	add.s32 	%r166, %r166, 4;
	add.s32 	%r162, %r162, %r4;
	add.s32 	%r161, %r161, 4;
	setp.ne.s32 	%p7, %r161, 0;
	@%p7 bra 	$L__BB7_3;
$L__BB7_4:
	setp.eq.s32 	%p8, %r2, 0;
	@%p8 bra 	$L__BB7_9;
	setp.eq.s32 	%p9, %r2, 1;
	@%p9 bra 	$L__BB7_7;
	cvt.rn.f32.s32 	%f25, %r166;
	div.rn.f32 	%f26, %f25, %f1;
	mov.f32 	%f27, 0f3F800000;
	sub.f32 	%f28, %f27, %f26;
	mul.f32 	%f29, %f2, %f28;
	fma.rn.f32 	%f30, %f3, %f26, %f29;
	cvt.rzi.s32.f32 	%r111, %f30;
	mul.lo.s32 	%r112, %r166, %r28;
	add.s32 	%r113, %r111, %r112;
	mul.wide.u32 	%rd12, %r113, 4;
	add.s64 	%rd13, %rd1, %rd12;
	ld.global.u32 	%r114, [%rd13];
	shr.u32 	%r115, %r114, 16;
	and.b32  	%r116, %r115, 255;
	add.s32 	%r117, %r116, -180;
	shr.u32 	%r118, %r114, 8;
	and.b32  	%r119, %r118, 255;
	add.s32 	%r120, %r119, -73;
	and.b32  	%r121, %r114, 255;
	add.s32 	%r122, %r121, -100;
	mul.lo.s32 	%r123, %r122, %r122;
	mad.lo.s32 	%r124, %r120, %r120, %r123;
	mad.lo.s32 	%r125, %r117, %r117, %r124;
	setp.lt.u32 	%p10, %r125, 2000;
	selp.u32 	%r126, 1, 0, %p10;
	add.s32 	%r127, %r171, %r126;
	add.s32 	%r128, %r166, 1;
	cvt.rn.f32.s32 	%f31, %r128;
	div.rn.f32 	%f32, %f31, %f1;
	sub.f32 	%f33, %f27, %f32;
	mul.f32 	%f34, %f2, %f33;
	fma.rn.f32 	%f35, %f3, %f32, %f34;
	cvt.rzi.s32.f32 	%r129, %f35;
	add.s32 	%r130, %r112, %r28;
	add.s32 	%r131, %r129, %r130;
	mul.wide.u32 	%rd14, %r131, 4;
	add.s64 	%rd15, %rd1, %rd14;
	ld.global.u32 	%r132, [%rd15];
	shr.u32 	%r133, %r132, 16;
	and.b32  	%r134, %r133, 255;
	add.s32 	%r135, %r134, -180;
	shr.u32 	%r136, %r132, 8;
	and.b32  	%r137, %r136, 255;
	add.s32 	%r138, %r137, -73;
	and.b32  	%r139, %r132, 255;
	add.s32 	%r140, %r139, -100;
	mul.lo.s32 	%r141, %r140, %r140;
	mad.lo.s32 	%r142, %r138, %r138, %r141;
	mad.lo.s32 	%r143, %r135, %r135, %r142;
	setp.lt.u32 	%p11, %r143, 2000;
	selp.u32 	%r144, 1, 0, %p11;
	add.s32 	%r171, %r127, %r144;
	add.s32 	%r166, %r166, 2;
$L__BB7_7:
	and.b32  	%r145, %r1, 1;
	setp.eq.b32 	%p12, %r145, 1;
	not.pred 	%p13, %p12;
	@%p13 bra 	$L__BB7_9;
	cvt.rn.f32.s32 	%f36, %r166;
	div.rn.f32 	%f37, %f36, %f1;
	mov.f32 	%f38, 0f3F800000;
	sub.f32 	%f39, %f38, %f37;
	mul.f32 	%f40, %f2, %f39;
	fma.rn.f32 	%f41, %f3, %f37, %f40;
	cvt.rzi.s32.f32 	%r146, %f41;
	mad.lo.s32 	%r147, %r166, %r28, %r146;
	mul.wide.u32 	%rd16, %r147, 4;
	add.s64 	%rd17, %rd1, %rd16;
	ld.global.u32 	%r148, [%rd17];
	shr.u32 	%r149, %r148, 16;
	and.b32  	%r150, %r149, 255;
	add.s32 	%r151, %r150, -180;
	shr.u32 	%r152, %r148, 8;
	and.b32  	%r153, %r152, 255;
	add.s32 	%r154, %r153, -73;
	and.b32  	%r155, %r148, 255;
	add.s32 	%r156, %r155, -100;
	mul.lo.s32 	%r157, %r156, %r156;
	mad.lo.s32 	%r158, %r154, %r154, %r157;
	mad.lo.s32 	%r159, %r151, %r151, %r158;
	setp.lt.u32 	%p14, %r159, 2000;
	selp.u32 	%r160, 1, 0, %p14;
	add.s32 	%r171, %r171, %r160;
$L__BB7_9:
	cvta.to.global.u64 	%rd18, %rd2;
	st.global.u32 	[%rd18], %r171;
	ret;

}
	// .globl	Luminance
.visible .entry Luminance(
	.param .u64 .ptr .align 1 Luminance_param_0,
	.param .u64 Luminance_param_1,
	.param .u32 Luminance_param_2,
	.param .u32 Luminance_param_3,
	.param .u32 Luminance_param_4,
	.param .u32 Luminance_param_5,
	.param .u64 .ptr .align 1 Luminance_param_6
)
{
	.reg .pred 	%p<28>;
	.reg .b32 	%r<48>;
	.reg .b64 	%rd<258>;

	ld.param.u64 	%rd84, [Luminance_param_0];
	ld.param.u64 	%rd81, [Luminance_param_1];
	ld.param.u32 	%r42, [Luminance_param_2];
	ld.param.u32 	%r35, [Luminance_param_3];
	ld.param.u32 	%r36, [Luminance_param_4];
	ld.param.u32 	%r37, [Luminance_param_5];
	ld.param.u64 	%rd82, [Luminance_param_6];
	cvta.to.global.u64 	%rd1, %rd84;
	setp.gt.s32 	%p1, %r42, %r35;
	setp.lt.s32 	%p2, %r37, %r36;
	or.pred  	%p3, %p1, %p2;
	mov.b64 	%rd213, 0;
	mov.u64 	%rd212, %rd213;
	@%p3 bra 	$L__BB8_59;
	sub.s32 	%r1, %r37, %r36;
	add.s32 	%r38, %r1, 1;
	and.b32  	%r2, %r38, 7;
	add.s32 	%r3, %r2, -1;
	and.b32  	%r4, %r38, 3;
	and.b32  	%r5, %r36, 1;
	and.b32  	%r6, %r38, 1;
	add.s32 	%r7, %r36, 3;
	and.b32  	%r39, %r38, -8;
	neg.s32 	%r8, %r39;
	mov.b64 	%rd212, 0;
	mov.u64 	%rd213, %rd212;
$L__BB8_2:
	setp.lt.u32 	%p4, %r1, 7;
	cvt.s64.s32 	%rd4, %r42;
	mov.u32 	%r46, %r36;
	@%p4 bra 	$L__BB8_30;
	mov.u32 	%r43, %r8;
	mov.u32 	%r44, %r7;
$L__BB8_4:
	.pragma "nounroll";
	setp.eq.s32 	%p5, %r5, 0;
	add.s32 	%r12, %r44, -3;
	@%p5 bra 	$L__BB8_6;
	cvt.s64.s32 	%rd87, %r12;
	mad.lo.s64 	%rd88, %rd81, %rd87, %rd4;
	add.s64 	%rd89, %rd1, %rd88;
	ld.global.u8 	%rd90, [%rd89];
	add.s64 	%rd212, %rd212, %rd90;
	bra.uni 	$L__BB8_7;
$L__BB8_6:
	cvt.s64.s32 	%rd91, %r12;
	mad.lo.s64 	%rd92, %rd81, %rd91, %rd4;
	add.s64 	%rd93, %rd1, %rd92;
	ld.global.u8 	%rd94, [%rd93];
	add.s64 	%rd213, %rd213, %rd94;
$L__BB8_7:
	setp.ne.s32 	%p6, %r5, 0;
	add.s32 	%r13, %r44, -2;
	@%p6 bra 	$L__BB8_9;
	cvt.s64.s32 	%rd99, %r13;
	mad.lo.s64 	%rd100, %rd81, %rd99, %rd4;
	add.s64 	%rd101, %rd1, %rd100;
	ld.global.u8 	%rd102, [%rd101];
	add.s64 	%rd212, %rd212, %rd102;
	bra.uni 	$L__BB8_10;
$L__BB8_9:
	cvt.s64.s32 	%rd95, %r13;
	mad.lo.s64 	%rd96, %rd81, %rd95, %rd4;
	add.s64 	%rd97, %rd1, %rd96;
	ld.global.u8 	%rd98, [%rd97];
	add.s64 	%rd213, %rd213, %rd98;
$L__BB8_10:
	setp.eq.s32 	%p7, %r5, 0;
	add.s32 	%r14, %r44, -1;
	@%p7 bra 	$L__BB8_12;
	cvt.s64.s32 	%rd103, %r14;
	mad.lo.s64 	%rd104, %rd81, %rd103, %rd4;
	add.s64 	%rd105, %rd1, %rd104;
	ld.global.u8 	%rd106, [%rd105];
	add.s64 	%rd212, %rd212, %rd106;
	bra.uni 	$L__BB8_13;
$L__BB8_12:
	cvt.s64.s32 	%rd107, %r14;
	mad.lo.s64 	%rd108, %rd81, %rd107, %rd4;
	add.s64 	%rd109, %rd1, %rd108;
	ld.global.u8 	%rd110, [%rd109];
	add.s64 	%rd213, %rd213, %rd110;
$L__BB8_13:
	setp.ne.s32 	%p8, %r5, 0;
	add.s32 	%r15, %r44, 4;
	@%p8 bra 	$L__BB8_15;
	cvt.s64.s32 	%rd115, %r44;
	mad.lo.s64 	%rd116, %rd81, %rd115, %rd4;
	add.s64 	%rd117, %rd1, %rd116;
	ld.global.u8 	%rd118, [%rd117];
	add.s64 	%rd212, %rd212, %rd118;
	bra.uni 	$L__BB8_16;
$L__BB8_15:
	cvt.s64.s32 	%rd111, %r44;
	mad.lo.s64 	%rd112, %rd81, %rd111, %rd4;
	add.s64 	%rd113, %rd1, %rd112;
	ld.global.u8 	%rd114, [%rd113];
	add.s64 	%rd213, %rd213, %rd114;
$L__BB8_16:
	setp.eq.s32 	%p9, %r5, 0;
	add.s32 	%r16, %r44, 1;
	@%p9 bra 	$L__BB8_18;
	cvt.s64.s32 	%rd119, %r16;
	mad.lo.s64 	%rd120, %rd81, %rd119, %rd4;
	add.s64 	%rd121, %rd1, %rd120;
	ld.global.u8 	%rd122, [%rd121];
	add.s64 	%rd212, %rd212, %rd122;
	bra.uni 	$L__BB8_19;
$L__BB8_18:
	cvt.s64.s32 	%rd123, %r16;
	mad.lo.s64 	%rd124, %rd81, %rd123, %rd4;
	add.s64 	%rd125, %rd1, %rd124;
	ld.global.u8 	%rd126, [%rd125];
	add.s64 	%rd213, %rd213, %rd126;
$L__BB8_19:
	add.s32 	%r17, %r44, 2;
	@%p8 bra 	$L__BB8_21;
	cvt.s64.s32 	%rd131, %r17;
	mad.lo.s64 	%rd132, %rd81, %rd131, %rd4;
	add.s64 	%rd133, %rd1, %rd132;
	ld.global.u8 	%rd134, [%rd133];
	add.s64 	%rd212, %rd212, %rd134;
	bra.uni 	$L__BB8_22;
$L__BB8_21:
	cvt.s64.s32 	%rd127, %r17;
	mad.lo.s64 	%rd128, %rd81, %rd127, %rd4;
	add.s64 	%rd129, %rd1, %rd128;
	ld.global.u8 	%rd130, [%rd129];
	add.s64 	%rd213, %rd213, %rd130;
$L__BB8_22:
	add.s32 	%r18, %r44, 3;
	@%p9 bra 	$L__BB8_24;
	cvt.s64.s32 	%rd135, %r18;
	mad.lo.s64 	%rd136, %rd81, %rd135, %rd4;
	add.s64 	%rd137, %rd1, %rd136;
	ld.global.u8 	%rd138, [%rd137];
	add.s64 	%rd212, %rd212, %rd138;
	bra.uni 	$L__BB8_25;
$L__BB8_24:
	cvt.s64.s32 	%rd139, %r18;
	mad.lo.s64 	%rd140, %rd81, %rd139, %rd4;
	add.s64 	%rd141, %rd1, %rd140;
	ld.global.u8 	%rd142, [%rd141];
	add.s64 	%rd213, %rd213, %rd142;
$L__BB8_25:
	setp.ne.s32 	%p12, %r5, 0;
	@%p12 bra 	$L__BB8_27;
	cvt.s64.s32 	%rd147, %r15;
	mad.lo.s64 	%rd148, %rd81, %rd147, %rd4;
	add.s64 	%rd149, %rd1, %rd148;
	ld.global.u8 	%rd150, [%rd149];
	add.s64 	%rd212, %rd212, %rd150;
	bra.uni 	$L__BB8_28;
$L__BB8_27:
	cvt.s64.s32 	%rd143, %r15;
	mad.lo.s64 	%rd144, %rd81, %rd143, %rd4;
	add.s64 	%rd145, %rd1, %rd144;
	ld.global.u8 	%rd146, [%rd145];
	add.s64 	%rd213, %rd213, %rd146;
$L__BB8_28:
	add.s32 	%r44, %r44, 8;
	add.s32 	%r43, %r43, 8;
	setp.ne.s32 	%p13, %r43, 0;
	@%p13 bra 	$L__BB8_4;
	add.s32 	%r46, %r44, -3;
$L__BB8_30:
	setp.eq.s32 	%p14, %r2, 0;
	@%p14 bra 	$L__BB8_58;
	setp.lt.u32 	%p15, %r3, 3;
	@%p15 bra 	$L__BB8_45;
	and.b32  	%r23, %r46, 1;
	setp.eq.s32 	%p16, %r23, 0;
	@%p16 bra 	$L__BB8_34;
	cvt.s64.s32 	%rd152, %r46;
	mad.lo.s64 	%rd153, %rd81, %rd152, %rd4;
	add.s64 	%rd154, %rd1, %rd153;
	ld.global.u8 	%rd155, [%rd154];
	add.s64 	%rd212, %rd212, %rd155;
	bra.uni 	$L__BB8_35;
$L__BB8_34:
	cvt.s64.s32 	%rd156, %r46;
	mad.lo.s64 	%rd157, %rd81, %rd156, %rd4;
	add.s64 	%rd158, %rd1, %rd157;
	ld.global.u8 	%rd159, [%rd158];
	add.s64 	%rd213, %rd213, %rd159;
$L__BB8_35:
	setp.ne.s32 	%p17, %r23, 0;
	add.s32 	%r24, %r46, 1;
	@%p17 bra 	$L__BB8_37;
	cvt.s64.s32 	%rd164, %r24;
	mad.lo.s64 	%rd165, %rd81, %rd164, %rd4;
	add.s64 	%rd166, %rd1, %rd165;
	ld.global.u8 	%rd167, [%rd166];
	add.s64 	%rd212, %rd212, %rd167;
	bra.uni 	$L__BB8_38;
$L__BB8_37:
	cvt.s64.s32 	%rd160, %r24;
	mad.lo.s64 	%rd161, %rd81, %rd160, %rd4;
	add.s64 	%rd162, %rd1, %rd161;
	ld.global.u8 	%rd163, [%rd162];
	add.s64 	%rd213, %rd213, %rd163;
$L__BB8_38:
	setp.eq.s32 	%p18, %r23, 0;
	add.s32 	%r25, %r46, 2;
	@%p18 bra 	$L__BB8_40;
	cvt.s64.s32 	%rd168, %r25;
	mad.lo.s64 	%rd169, %rd81, %rd168, %rd4;
	add.s64 	%rd170, %rd1, %rd169;
	ld.global.u8 	%rd171, [%rd170];
	add.s64 	%rd212, %rd212, %rd171;
	bra.uni 	$L__BB8_41;
$L__BB8_40:
	cvt.s64.s32 	%rd172, %r25;
	mad.lo.s64 	%rd173, %rd81, %rd172, %rd4;
	add.s64 	%rd174, %rd1, %rd173;
	ld.global.u8 	%rd175, [%rd174];
	add.s64 	%rd213, %rd213, %rd175;
$L__BB8_41:
	setp.ne.s32 	%p19, %r23, 0;
	add.s32 	%r26, %r46, 3;
	@%p19 bra 	$L__BB8_43;
	cvt.s64.s32 	%rd180, %r26;
	mad.lo.s64 	%rd181, %rd81, %rd180, %rd4;
	add.s64 	%rd182, %rd1, %rd181;
	ld.global.u8 	%rd183, [%rd182];
	add.s64 	%rd212, %rd212, %rd183;
	bra.uni 	$L__BB8_44;
$L__BB8_43:
	cvt.s64.s32 	%rd176, %r26;
	mad.lo.s64 	%rd177, %rd81, %rd176, %rd4;
	add.s64 	%rd178, %rd1, %rd177;
	ld.global.u8 	%rd179, [%rd178];
	add.s64 	%rd213, %rd213, %rd179;
$L__BB8_44:
	add.s32 	%r46, %r46, 4;
$L__BB8_45:
	setp.eq.s32 	%p20, %r4, 0;
	@%p20 bra 	$L__BB8_58;
	setp.eq.s32 	%p21, %r4, 1;
	@%p21 bra 	$L__BB8_54;
	and.b32  	%r29, %r46, 1;
	setp.eq.s32 	%p22, %r29, 0;
	@%p22 bra 	$L__BB8_49;
	cvt.s64.s32 	%rd185, %r46;
	mad.lo.s64 	%rd186, %rd81, %rd185, %rd4;
	add.s64 	%rd187, %rd1, %rd186;
	ld.global.u8 	%rd188, [%rd187];
	add.s64 	%rd212, %rd212, %rd188;
	bra.uni 	$L__BB8_50;
$L__BB8_49:
	cvt.s64.s32 	%rd189, %r46;
	mad.lo.s64 	%rd190, %rd81, %rd189, %rd4;
	add.s64 	%rd191, %rd1, %rd190;
	ld.global.u8 	%rd192, [%rd191];
	add.s64 	%rd213, %rd213, %rd192;
$L__BB8_50:
	setp.ne.s32 	%p23, %r29, 0;
	add.s32 	%r30, %r46, 1;
	@%p23 bra 	$L__BB8_52;
	cvt.s64.s32 	%rd197, %r30;
	mad.lo.s64 	%rd198, %rd81, %rd197, %rd4;
	add.s64 	%rd199, %rd1, %rd198;
	ld.global.u8 	%rd200, [%rd199];
	add.s64 	%rd212, %rd212, %rd200;
	bra.uni 	$L__BB8_53;
$L__BB8_52:
	cvt.s64.s32 	%rd193, %r30;
	mad.lo.s64 	%rd194, %rd81, %rd193, %rd4;
	add.s64 	%rd195, %rd1, %rd194;
	ld.global.u8 	%rd196, [%rd195];
	add.s64 	%rd213, %rd213, %rd196;
$L__BB8_53:
	add.s32 	%r46, %r46, 2;
$L__BB8_54:
	setp.eq.s32 	%p24, %r6, 0;
	@%p24 bra 	$L__BB8_58;
	and.b32  	%r40, %r46, 1;
	setp.eq.b32 	%p25, %r40, 1;
	not.pred 	%p26, %p25;
	@%p26 bra 	$L__BB8_57;
	cvt.s64.s32 	%rd201, %r46;
	mad.lo.s64 	%rd202, %rd81, %rd201, %rd4;
	add.s64 	%rd203, %rd1, %rd202;
	ld.global.u8 	%rd204, [%rd203];
	add.s64 	%rd212, %rd212, %rd204;
	bra.uni 	$L__BB8_58;
$L__BB8_57:
	cvt.s64.s32 	%rd205, %r46;
	mad.lo.s64 	%rd206, %rd81, %rd205, %rd4;
	add.s64 	%rd207, %rd1, %rd206;
	ld.global.u8 	%rd208, [%rd207];
	add.s64 	%rd213, %rd213, %rd208;
$L__BB8_58:
	cvt.u32.u64 	%r41, %rd4;
	add.s32 	%r42, %r41, 1;
	setp.ne.s32 	%p27, %r41, %r35;
	@%p27 bra 	$L__BB8_2;
$L__BB8_59:
	cvta.to.global.u64 	%rd209, %rd82;
	st.global.u64 	[%rd209], %rd213;
	st.global.u64 	[%rd209+8], %rd212;
	ret;

}


// ===== COMPILED SASS (sm_100) =====

	.target	sm_100

	.elftype	@"ET_EXEC"


//--------------------- .note.nv.tkinfo           --------------------------
	.section	.note.nv.tkinfo,"",@"SHT_NOTE"
	.sectionflags	@"SHF_NOTE_NV_TKINFO"
	.tkinfo
        /*0018*/ 	.word	0x00000002
        /*0030*/ 	.string	""
        /*0030*/ 	.string	"ptxas"
        /*0030*/ 	.string	"Cuda compilation tools, release 13.0, V13.0.88"
        /*0030*/ 	.string	"Build cuda_13.0.r13.0/compiler.36424714_0"
        /*0030*/ 	.string	"-arch sm_100 -m 64 "



//--------------------- .note.nv.cuinfo           --------------------------
	.section	.note.nv.cuinfo,"",@"SHT_NOTE"
	.sectionflags	@"SHF_NOTE_NV_CUINFO"
        /*0018*/ 	.short	0x0002
        /*001a*/ 	.short	0x0064
        /*001c*/ 	.short	0x0082
	.zero		2


//--------------------- .nv.info                  --------------------------
	.section	.nv.info,"",@"SHT_CUDA_INFO"
	.align	4


	//----- nvinfo : EIATTR_REGCOUNT
	.align		4
        /*0000*/ 	.byte	0x04, 0x2f
        /*0002*/ 	.short	(.L_1 - .L_0)
	.align		4
.L_0:
        /*0004*/ 	.word	index@(NV12ToGrayScale)
        /*0008*/ 	.word	0x0000000c


	//----- nvinfo : EIATTR_FRAME_SIZE
	.align		4
.L_1:
        /*000c*/ 	.byte	0x04, 0x11
        /*000e*/ 	.short	(.L_3 - .L_2)
	.align		4
.L_2:
        /*0010*/ 	.word	index@(NV12ToGrayScale)
        /*0014*/ 	.word	0x00000000


	//----- nvinfo : EIATTR_REGCOUNT
	.align		4
.L_3:
        /*0018*/ 	.byte	0x04, 0x2f
        /*001a*/ 	.short	(.L_5 - .L_4)
	.align		4
.L_4:
        /*001c*/ 	.word	index@(Copy)
        /*0020*/ 	.word	0x0000000c


	//----- nvinfo : EIATTR_FRAME_SIZE
	.align		4
.L_5:
        /*0024*/ 	.byte	0x04, 0x11
        /*0026*/ 	.short	(.L_7 - .L_6)
	.align		4
.L_6:
        /*0028*/ 	.word	index@(Copy)
        /*002c*/ 	.word	0x00000000


	//----- nvinfo : EIATTR_REGCOUNT
	.align		4
.L_7:
        /*0030*/ 	.byte	0x04, 0x2f
        /*0032*/ 	.short	(.L_9 - .L_8)
	.align		4
.L_8:
        /*0034*/ 	.word	index@(NV12ToARGB)
        /*0038*/ 	.word	0x00000013


	//----- nvinfo : EIATTR_FRAME_SIZE
	.align		4
.L_9:
        /*003c*/ 	.byte	0x04, 0x11
        /*003e*/ 	.short	(.L_11 - .L_10)
	.align		4
.L_10:
        /*0040*/ 	.word	index@(NV12ToARGB)
        /*0044*/ 	.word	0x00000000


	//----- nvinfo : EIATTR_REGCOUNT
	.align		4
.L_11:
        /*0048*/ 	.byte	0x04, 0x2f
        /*004a*/ 	.short	(.L_13 - .L_12)
	.align		4
.L_12:
        /*004c*/ 	.word	index@(FindFlash)
        /*0050*/ 	.word	0x00000008


	//----- nvinfo : EIATTR_FRAME_SIZE
	.align		4
.L_13:
        /*0054*/ 	.byte	0x04, 0x11
        /*0056*/ 	.short	(.L_15 - .L_14)
	.align		4
.L_14:
        /*0058*/ 	.word	index@(FindFlash)
        /*005c*/ 	.word	0x00000000


	//----- nvinfo : EIATTR_REGCOUNT
	.align		4
.L_15:
        /*0060*/ 	.byte	0x04, 0x2f
        /*0062*/ 	.short	(.L_17 - .L_16)
	.align		4
.L_16:
        /*0064*/ 	.word	index@(DrawComponents)
        /*0068*/ 	.word	0x00000010


	//----- nvinfo : EIATTR_FRAME_SIZE
	.align		4
.L_17:
        /*006c*/ 	.byte	0x04, 0x11
        /*006e*/ 	.short	(.L_19 - .L_18)
	.align		4
.L_18:
        /*0070*/ 	.word	index@(DrawComponents)
        /*0074*/ 	.word	0x00000000


	//----- nvinfo : EIATTR_REGCOUNT
	.align		4
.L_19:
        /*0078*/ 	.byte	0x04, 0x2f
        /*007a*/ 	.short	(.L_21 - .L_20)
	.align		4
.L_20:
        /*007c*/ 	.word	index@(FinishLine3)
        /*0080*/ 	.word	0x00000016


	//----- nvinfo : EIATTR_FRAME_SIZE
	.align		4
.L_21:
        /*0084*/ 	.byte	0x04, 0x11
        /*0086*/ 	.short	(.L_23 - .L_22)
	.align		4
.L_22:
        /*0088*/ 	.word	index@(FinishLine3)
        /*008c*/ 	.word	0x00000000


	//----- nvinfo : EIATTR_REGCOUNT
	.align		4
.L_23:
        /*0090*/ 	.byte	0x04, 0x2f
        /*0092*/ 	.short	(.L_25 - .L_24)
	.align		4
.L_24:
        /*0094*/ 	.word	index@(FinishLine2)
        /*0098*/ 	.word	0x0000001a


	//----- nvinfo : EIATTR_FRAME_SIZE
	.align		4
.L_25:
        /*009c*/ 	.byte	0x04, 0x11
        /*009e*/ 	.short	(.L_27 - .L_26)
	.align		4
.L_26:
        /*00a0*/ 	.word	index@($__internal_1_$__cuda_sm20_div_rn_f64_full)
        /*00a4*/ 	.word	0x00000000


	//----- nvinfo : EIATTR_FRAME_SIZE
	.align		4
.L_27:
        /*00a8*/ 	.byte	0x04, 0x11
        /*00aa*/ 	.short	(.L_29 - .L_28)
	.align		4
.L_28:
        /*00ac*/ 	.word	index@(FinishLine2)
        /*00b0*/ 	.word	0x00000000


	//----- nvinfo : EIATTR_REGCOUNT
	.align		4
.L_29:
        /*00b4*/ 	.byte	0x04, 0x2f
        /*00b6*/ 	.short	(.L_31 - .L_30)
	.align		4
.L_30:
        /*00b8*/ 	.word	index@(FinishLine)
        /*00bc*/ 	.word	0x00000014


	//----- nvinfo : EIATTR_FRAME_SIZE
	.align		4
.L_31:
        /*00c0*/ 	.byte	0x04, 0x11
        /*00c2*/ 	.short	(.L_33 - .L_32)
	.align		4
.L_32:
        /*00c4*/ 	.word	index@($__internal_0_$__cuda_sm3x_div_rn_noftz_f32_slowpath)
        /*00c8*/ 	.word	0x00000000


	//----- nvinfo : EIATTR_FRAME_SIZE
	.align		4
.L_33:
        /*00cc*/ 	.byte	0x04, 0x11
        /*00ce*/ 	.short	(.L_35 - .L_34)
	.align		4
.L_34:
        /*00d0*/ 	.word	index@(FinishLine)
        /*00d4*/ 	.word	0x00000000


	//----- nvinfo : EIATTR_REGCOUNT
	.align		4
.L_35:
        /*00d8*/ 	.byte	0x04, 0x2f
        /*00da*/ 	.short	(.L_37 - .L_36)
	.align		4
.L_36:
        /*00dc*/ 	.word	index@(Luminance)
        /*00e0*/ 	.word	0x00000020


	//----- nvinfo : EIATTR_FRAME_SIZE
	.align		4
.L_37:
        /*00e4*/ 	.byte	0x04, 0x11
        /*00e6*/ 	.short	(.L_39 - .L_38)
	.align		4
.L_38:
        /*00e8*/ 	.word	index@(Luminance)
        /*00ec*/ 	.word	0x00000000


	//----- nvinfo : EIATTR_MIN_STACK_SIZE
	.align		4
.L_39:
        /*00f0*/ 	.byte	0x04, 0x12
        /*00f2*/ 	.short	(.L_41 - .L_40)
	.align		4
.L_40:
        /*00f4*/ 	.word	index@(Luminance)
        /*00f8*/ 	.word	0x00000000


	//----- nvinfo : EIATTR_MIN_STACK_SIZE
	.align		4
.L_41:
        /*00fc*/ 	.byte	0x04, 0x12
        /*00fe*/ 	.short	(.L_43 - .L_42)
	.align		4
.L_42:
        /*0100*/ 	.word	index@(FinishLine)
        /*0104*/ 	.word	0x00000000


	//----- nvinfo : EIATTR_MIN_STACK_SIZE
	.align		4
.L_43:
        /*0108*/ 	.byte	0x04, 0x12
        /*010a*/ 	.short	(.L_45 - .L_44)
	.align		4
.L_44:
        /*010c*/ 	.word	index@(FinishLine2)
        /*0110*/ 	.word	0x00000000


	//----- nvinfo : EIATTR_MIN_STACK_SIZE
	.align		4
.L_45:
        /*0114*/ 	.byte	0x04, 0x12
        /*0116*/ 	.short	(.L_47 - .L_46)
	.align		4
.L_46:
        /*0118*/ 	.word	index@(FinishLine3)
        /*011c*/ 	.word	0x00000000


	//----- nvinfo : EIATTR_MIN_STACK_SIZE
	.align		4
.L_47:
        /*0120*/ 	.byte	0x04, 0x12
        /*0122*/ 	.short	(.L_49 - .L_48)
	.align		4
.L_48:
        /*0124*/ 	.word	index@(DrawComponents)
        /*0128*/ 	.word	0x00000000


	//----- nvinfo : EIATTR_MIN_STACK_SIZE
	.align		4
.L_49:
        /*012c*/ 	.byte	0x04, 0x12
        /*012e*/ 	.short	(.L_51 - .L_50)
	.align		4
.L_50:
        /*0130*/ 	.word	index@(FindFlash)
        /*0134*/ 	.word	0x00000000


	//----- nvinfo : EIATTR_MIN_STACK_SIZE
	.align		4
.L_51:
        /*0138*/ 	.byte	0x04, 0x12
        /*013a*/ 	.short	(.L_53 - .L_52)
	.align		4
.L_52:
        /*013c*/ 	.word	index@(NV12ToARGB)
        /*0140*/ 	.word	0x00000000


	//----- nvinfo : EIATTR_MIN_STACK_SIZE
	.align		4
.L_53:
        /*0144*/ 	.byte	0x04, 0x12
        /*0146*/ 	.short	(.L_55 - .L_54)
	.align		4
.L_54:
        /*0148*/ 	.word	index@(Copy)
        /*014c*/ 	.word	0x00000000


	//----- nvinfo : EIATTR_MIN_STACK_SIZE
	.align		4
.L_55:
        /*0150*/ 	.byte	0x04, 0x12
        /*0152*/ 	.short	(.L_57 - .L_56)
	.align		4
.L_56:
        /*0154*/ 	.word	index@(NV12ToGrayScale)
        /*0158*/ 	.word	0x00000000
.L_57:


//--------------------- .nv.compat                --------------------------
	.section	.nv.compat,"",@"SHT_CUDA_COMPAT_INFO"
	.align	4
        /*0000*/ 	.byte	0x02, 0x09, 0x00, 0x00, 0x02, 0x02, 0x01, 0x00, 0x02, 0x05, 0x05, 0x00, 0x03, 0x07, 0x01, 0x01
        /*0010*/ 	.byte	0x02, 0x03, 0x00, 0x00, 0x02, 0x06, 0x01, 0x00, 0x04, 0x0b, 0x08, 0x00, 0x01, 0x00, 0x00, 0x00
        /*0020*/ 	.byte	0x00, 0x00, 0x00, 0x00


//--------------------- .nv.info.Luminance        --------------------------
	.section	.nv.info.Luminance,"",@"SHT_CUDA_INFO"
	.sectionflags	@""
	.align	4


	//----- nvinfo : EIATTR_CUDA_API_VERSION
	.align		4
        /*0000*/ 	.byte	0x04, 0x37
        /*0002*/ 	.short	(.L_59 - .L_58)
.L_58:
        /*0004*/ 	.word	0x00000082


	//----- nvinfo : EIATTR_KPARAM_INFO
	.align		4
.L_59:
        /*0008*/ 	.byte	0x04, 0x17
        /*000a*/ 	.short	(.L_61 - .L_60)
.L_60:
        /*000c*/ 	.word	0x00000000
        /*0010*/ 	.short	0x0006
        /*0012*/ 	.short	0x0020
        /*0014*/ 	.byte	0x00, 0xf5, 0x21, 0x00


	//----- nvinfo : EIATTR_KPARAM_INFO
	.align		4
.L_61:
        /*0018*/ 	.byte	0x04, 0x17
        /*001a*/ 	.short	(.L_63 - .L_62)
.L_62:
        /*001c*/ 	.word	0x00000000
        /*0020*/ 	.short	0x0005
        /*0022*/ 	.short	0x001c
        /*0024*/ 	.byte	0x00, 0xf0, 0x11, 0x00


	//----- nvinfo : EIATTR_KPARAM_INFO
	.align		4
.L_63:
        /*0028*/ 	.byte	0x04, 0x17
        /*002a*/ 	.short	(.L_65 - .L_64)
.L_64:
        /*002c*/ 	.word	0x00000000
        /*0030*/ 	.short	0x0004
        /*0032*/ 	.short	0x0018
        /*0034*/ 	.byte	0x00, 0xf0, 0x11, 0x00


	//----- nvinfo : EIATTR_KPARAM_INFO
	.align		4
.L_65:
        /*0038*/ 	.byte	0x04, 0x17
        /*003a*/ 	.short	(.L_67 - .L_66)
.L_66:
        /*003c*/ 	.word	0x00000000
        /*0040*/ 	.short	0x0003
        /*0042*/ 	.short	0x0014
        /*0044*/ 	.byte	0x00, 0xf0, 0x11, 0x00


	//----- nvinfo : EIATTR_KPARAM_INFO
	.align		4
.L_67:
        /*0048*/ 	.byte	0x04, 0x17
        /*004a*/ 	.short	(.L_69 - .L_68)
.L_68:
        /*004c*/ 	.word	0x00000000
        /*0050*/ 	.short	0x0002
        /*0052*/ 	.short	0x0010
        /*0054*/ 	.byte	0x00, 0xf0, 0x11, 0x00


	//----- nvinfo : EIATTR_KPARAM_INFO
	.align		4
.L_69:
        /*0058*/ 	.byte	0x04, 0x17
        /*005a*/ 	.short	(.L_71 - .L_70)
.L_70:
        /*005c*/ 	.word	0x00000000
        /*0060*/ 	.short	0x0001
        /*0062*/ 	.short	0x0008
        /*0064*/ 	.byte	0x00, 0xf0, 0x21, 0x00


	//----- nvinfo : EIATTR_KPARAM_INFO
	.align		4
.L_71:
        /*0068*/ 	.byte	0x04, 0x17
        /*006a*/ 	.short	(.L_73 - .L_72)
.L_72:
        /*006c*/ 	.word	0x00000000
        /*0070*/ 	.short	0x0000
        /*0072*/ 	.short	0x0000
        /*0074*/ 	.byte	0x00, 0xf5, 0x21, 0x00


	//----- nvinfo : EIATTR_SPARSE_MMA_MASK
	.align		4
.L_73:
        /*0078*/ 	.byte	0x03, 0x50
        /*007a*/ 	.short	0x0000


	//----- nvinfo : EIATTR_MAXREG_COUNT
	.align		4
        /*007c*/ 	.byte	0x03, 0x1b
        /*007e*/ 	.short	0x00ff


	//----- nvinfo : EIATTR_MERCURY_ISA_VERSION
	.align		4
        /*0080*/ 	.byte	0x03, 0x5f
        /*0082*/ 	.short	0x0101


	//----- nvinfo : EIATTR_VRC_CTA_INIT_COUNT
	.align		4
        /*0084*/ 	.byte	0x02, 0x4a
	.zero		1
	.zero		1


	//----- nvinfo : EIATTR_EXIT_INSTR_OFFSETS
	.align		4
        /*0088*/ 	.byte	0x04, 0x1c
        /*008a*/ 	.short	(.L_75 - .L_74)


	//   ....[0]....
.L_74:
        /*008c*/ 	.word	0x000017f0


	//----- nvinfo : EIATTR_CBANK_PARAM_SIZE
	.align		4
.L_75:
        /*0090*/ 	.byte	0x03, 0x19
        /*0092*/ 	.short	0x0028


	//----- nvinfo : EIATTR_PARAM_CBANK
	.align		4
        /*0094*/ 	.byte	0x04, 0x0a
        /*0096*/ 	.short	(.L_77 - .L_76)
	.align		4
.L_76:
        /*0098*/ 	.word	index@(.nv.constant0.Luminance)
        /*009c*/ 	.short	0x0380
        /*009e*/ 	.short	0x0028


	//----- nvinfo : EIATTR_SW_WAR
	.align		4
.L_77:
        /*00a0*/ 	.byte	0x04, 0x36
        /*00a2*/ 	.short	(.L_79 - .L_78)
.L_78:
        /*00a4*/ 	.word	0x00000008
.L_79:


//--------------------- .nv.info.FinishLine       --------------------------
	.section	.nv.info.FinishLine,"",@"SHT_CUDA_INFO"
	.sectionflags	@""
	.align	4


	//----- nvinfo : EIATTR_CUDA_API_VERSION
	.align		4
        /*0000*/ 	.byte	0x04, 0x37
        /*0002*/ 	.short	(.L_81 - .L_80)
.L_80:
        /*0004*/ 	.word	0x00000082


	//----- nvinfo : EIATTR_KPARAM_INFO
	.align		4
.L_81:
        /*0008*/ 	.byte	0x04, 0x17
        /*000a*/ 	.short	(.L_83 - .L_82)
.L_82:
        /*000c*/ 	.word	0x00000000
        /*0010*/ 	.short	0x0007
        /*0012*/ 	.short	0x0020
        /*0014*/ 	.byte	0x00, 0xf5, 0x21, 0x00


	//----- nvinfo : EIATTR_KPARAM_INFO
	.align		4
.L_83:
        /*0018*/ 	.byte	0x04, 0x17
        /*001a*/ 	.short	(.L_85 - .L_84)
.L_84:
        /*001c*/ 	.word	0x00000000
        /*0020*/ 	.short	0x0006
        /*0022*/ 	.short	0x001c
        /*0024*/ 	.byte	0x00, 0xf0, 0x11, 0x00


	//----- nvinfo : EIATTR_KPARAM_INFO
	.align		4
.L_85:
        /*0028*/ 	.byte	0x04, 0x17
        /*002a*/ 	.short	(.L_87 - .L_86)
.L_86:
        /*002c*/ 	.word	0x00000000
        /*0030*/ 	.short	0x0005
        /*0032*/ 	.short	0x0018
        /*0034*/ 	.byte	0x00, 0xf0, 0x11, 0x00


	//----- nvinfo : EIATTR_KPARAM_INFO
	.align		4
.L_87:
        /*0038*/ 	.byte	0x04, 0x17
        /*003a*/ 	.short	(.L_89 - .L_88)
.L_88:
        /*003c*/ 	.word	0x00000000
        /*0040*/ 	.short	0x0004
        /*0042*/ 	.short	0x0014
        /*0044*/ 	.byte	0x00, 0xf0, 0x11, 0x00


	//----- nvinfo : EIATTR_KPARAM_INFO
	.align		4
.L_89:
        /*0048*/ 	.byte	0x04, 0x17
        /*004a*/ 	.short	(.L_91 - .L_90)
.L_90:
        /*004c*/ 	.word	0x00000000
        /*0050*/ 	.short	0x0003
        /*0052*/ 	.short	0x0010
        /*0054*/ 	.byte	0x00, 0xf0, 0x11, 0x00


	//----- nvinfo : EIATTR_KPARAM_INFO
	.align		4
.L_91:
        /*0058*/ 	.byte	0x04, 0x17
        /*005a*/ 	.short	(.L_93 - .L_92)
.L_92:
        /*005c*/ 	.word	0x00000000
        /*0060*/ 	.short	0x0002
        /*0062*/ 	.short	0x000c
        /*0064*/ 	.byte	0x00, 0xf0, 0x11, 0x00


	//----- nvinfo : EIATTR_KPARAM_INFO
	.align		4
.L_93:
        /*0068*/ 	.byte	0x04, 0x17
        /*006a*/ 	.short	(.L_95 - .L_94)
.L_94:
        /*006c*/ 	.word	0x00000000
        /*0070*/ 	.short	0x0001
        /*0072*/ 	.short	0x0008
        /*0074*/ 	.byte	0x00, 0xf0, 0x11, 0x00


	//----- nvinfo : EIATTR_KPARAM_INFO
	.align		4
.L_95:
        /*0078*/ 	.byte	0x04, 0x17
        /*007a*/ 	.short	(.L_97 - .L_96)
.L_96:
        /*007c*/ 	.word	0x00000000
        /*0080*/ 	.short	0x0000
        /*0082*/ 	.short	0x0000
        /*0084*/ 	.byte	0x00, 0xf5, 0x21, 0x00


	//----- nvinfo : EIATTR_SPARSE_MMA_MASK
	.align		4
.L_97:
        /*0088*/ 	.byte	0x03, 0x50
        /*008a*/ 	.short	0x0000


	//----- nvinfo : EIATTR_MAXREG_COUNT
	.align		4
        /*008c*/ 	.byte	0x03, 0x1b
        /*008e*/ 	.short	0x00ff


	//----- nvinfo : EIATTR_MERCURY_ISA_VERSION
	.align		4
        /*0090*/ 	.byte	0x03, 0x5f
        /*0092*/ 	.short	0x0101


	//----- nvinfo : EIATTR_VRC_CTA_INIT_COUNT
	.align		4
        /*0094*/ 	.byte	0x02, 0x4a
	.zero		1
	.zero		1


	//----- nvinfo : EIATTR_EXIT_INSTR_OFFSETS
	.align		4
        /*0098*/ 	.byte	0x04, 0x1c
        /*009a*/ 	.short	(.L_99 - .L_98)


	//   ....[0]....
.L_98:
        /*009c*/ 	.word	0x00001230


	//----- nvinfo : EIATTR_CRS_STACK_SIZE
	.align		4
.L_99:
        /*00a0*/ 	.byte	0x04, 0x1e
        /*00a2*/ 	.short	(.L_101 - .L_100)
.L_100:
        /*00a4*/ 	.word	0x00000000


	//----- nvinfo : EIATTR_CBANK_PARAM_SIZE
	.align		4
.L_101:
        /*00a8*/ 	.byte	0x03, 0x19
        /*00aa*/ 	.short	0x0028


	//----- nvinfo : EIATTR_PARAM_CBANK
	.align		4
        /*00ac*/ 	.byte	0x04, 0x0a
        /*00ae*/ 	.short	(.L_103 - .L_102)
	.align		4
.L_102:
        /*00b0*/ 	.word	index@(.nv.constant0.FinishLine)
        /*00b4*/ 	.short	0x0380
        /*00b6*/ 	.short	0x0028


	//----- nvinfo : EIATTR_SW_WAR
	.align		4
.L_103:
        /*00b8*/ 	.byte	0x04, 0x36
        /*00ba*/ 	.short	(.L_105 - .L_104)
.L_104:
        /*00bc*/ 	.word	0x00000008
.L_105:


//--------------------- .nv.info.FinishLine2      --------------------------
	.section	.nv.info.FinishLine2,"",@"SHT_CUDA_INFO"
	.sectionflags	@""
	.align	4


	//----- nvinfo : EIATTR_CUDA_API_VERSION
	.align		4
        /*0000*/ 	.byte	0x04, 0x37
        /*0002*/ 	.short	(.L_107 - .L_106)
.L_106:
        /*0004*/ 	.word	0x00000082


	//----- nvinfo : EIATTR_KPARAM_INFO
	.align		4
.L_107:
        /*0008*/ 	.byte	0x04, 0x17
        /*000a*/ 	.short	(.L_109 - .L_108)
.L_108:
        /*000c*/ 	.word	0x00000000
        /*0010*/ 	.short	0x0008
        /*0012*/ 	.short	0x0028
        /*0014*/ 	.byte	0x00, 0xf0, 0x11, 0x00


	//----- nvinfo : EIATTR_KPARAM_INFO
	.align		4
.L_109:
        /*0018*/ 	.byte	0x04, 0x17
        /*001a*/ 	.short	(.L_111 - .L_110)
.L_110:
        /*001c*/ 	.word	0x00000000
        /*0020*/ 	.short	0x0007
        /*0022*/ 	.short	0x0020
        /*0024*/ 	.byte	0x00, 0xf5, 0x21, 0x00


	//----- nvinfo : EIATTR_KPARAM_INFO
	.align		4
.L_111:
        /*0028*/ 	.byte	0x04, 0x17
        /*002a*/ 	.short	(.L_113 - .L_112)
.L_112:
        /*002c*/ 	.word	0x00000000
        /*0030*/ 	.short	0x0006
        /*0032*/ 	.short	0x001c
        /*0034*/ 	.byte	0x00, 0xf0, 0x11, 0x00


	//----- nvinfo : EIATTR_KPARAM_INFO
	.align		4
.L_113:
        /*0038*/ 	.byte	0x04, 0x17
        /*003a*/ 	.short	(.L_115 - .L_114)
.L_114:
        /*003c*/ 	.word	0x00000000
        /*0040*/ 	.short	0x0005
        /*0042*/ 	.short	0x0018
        /*0044*/ 	.byte	0x00, 0xf0, 0x11, 0x00


	//----- nvinfo : EIATTR_KPARAM_INFO
	.align		4
.L_115:
        /*0048*/ 	.byte	0x04, 0x17
        /*004a*/ 	.short	(.L_117 - .L_116)
.L_116:
        /*004c*/ 	.word	0x00000000
        /*0050*/ 	.short	0x0004
        /*0052*/ 	.short	0x0014
        /*0054*/ 	.byte	0x00, 0xf0, 0x11, 0x00


	//----- nvinfo : EIATTR_KPARAM_INFO
	.align		4
.L_117:
        /*0058*/ 	.byte	0x04, 0x17
        /*005a*/ 	.short	(.L_119 - .L_118)
.L_118:
        /*005c*/ 	.word	0x00000000
        /*0060*/ 	.short	0x0003
        /*0062*/ 	.short	0x0010
        /*0064*/ 	.byte	0x00, 0xf0, 0x11, 0x00


	//----- nvinfo : EIATTR_KPARAM_INFO
	.align		4
.L_119:
        /*0068*/ 	.byte	0x04, 0x17
        /*006a*/ 	.short	(.L_121 - .L_120)
.L_120:
        /*006c*/ 	.word	0x00000000
        /*0070*/ 	.short	0x0002
        /*0072*/ 	.short	0x000c
        /*0074*/ 	.byte	0x00, 0xf0, 0x11, 0x00


	//----- nvinfo : EIATTR_KPARAM_INFO
	.align		4
.L_121:
        /*0078*/ 	.byte	0x04, 0x17
        /*007a*/ 	.short	(.L_123 - .L_122)
.L_122:
        /*007c*/ 	.word	0x00000000
        /*0080*/ 	.short	0x0001
        /*0082*/ 	.short	0x0008
        /*0084*/ 	.byte	0x00, 0xf0, 0x11, 0x00


	//----- nvinfo : EIATTR_KPARAM_INFO
	.align		4
.L_123:
        /*0088*/ 	.byte	0x04, 0x17
        /*008a*/ 	.short	(.L_125 - .L_124)
.L_124:
        /*008c*/ 	.word	0x00000000
        /*0090*/ 	.short	0x0000
        /*0092*/ 	.short	0x0000
        /*0094*/ 	.byte	0x00, 0xf5, 0x21, 0x00


	//----- nvinfo : EIATTR_SPARSE_MMA_MASK
	.align		4
.L_125:
        /*0098*/ 	.byte	0x03, 0x50
        /*009a*/ 	.short	0x0000


	//----- nvinfo : EIATTR_MAXREG_COUNT
	.align		4
        /*009c*/ 	.byte	0x03, 0x1b
        /*009e*/ 	.short	0x00ff


	//----- nvinfo : EIATTR_MERCURY_ISA_VERSION
	.align		4
        /*00a0*/ 	.byte	0x03, 0x5f
        /*00a2*/ 	.short	0x0101


	//----- nvinfo : EIATTR_VRC_CTA_INIT_COUNT
	.align		4
        /*00a4*/ 	.byte	0x02, 0x4a
	.zero		1
	.zero		1


	//----- nvinfo : EIATTR_EXIT_INSTR_OFFSETS
	.align		4
        /*00a8*/ 	.byte	0x04, 0x1c
        /*00aa*/ 	.short	(.L_127 - .L_126)


	//   ....[0]....
.L_126:
        /*00ac*/ 	.word	0x000000c0


	//   ....[1]....
        /*00b0*/ 	.word	0x00000150


	//   ....[2]....
        /*00b4*/ 	.word	0x00000330


	//   ....[3]....
        /*00b8*/ 	.word	0x000003a0


	//----- nvinfo : EIATTR_CRS_STACK_SIZE
	.align		4
.L_127:
        /*00bc*/ 	.byte	0x04, 0x1e
        /*00be*/ 	.short	(.L_129 - .L_128)
.L_128:
        /*00c0*/ 	.word	0x00000000


	//----- nvinfo : EIATTR_CBANK_PARAM_SIZE
	.align		4
.L_129:
        /*00c4*/ 	.byte	0x03, 0x19
        /*00c6*/ 	.short	0x002c


	//----- nvinfo : EIATTR_PARAM_CBANK
	.align		4
        /*00c8*/ 	.byte	0x04, 0x0a
        /*00ca*/ 	.short	(.L_131 - .L_130)
	.align		4
.L_130:
        /*00cc*/ 	.word	index@(.nv.constant0.FinishLine2)
        /*00d0*/ 	.short	0x0380
        /*00d2*/ 	.short	0x002c


	//----- nvinfo : EIATTR_SW_WAR
	.align		4
.L_131:
        /*00d4*/ 	.byte	0x04, 0x36
        /*00d6*/ 	.short	(.L_133 - .L_132)
.L_132:
        /*00d8*/ 	.word	0x00000008
.L_133:


//--------------------- .nv.info.FinishLine3      --------------------------
	.section	.nv.info.FinishLine3,"",@"SHT_CUDA_INFO"
	.sectionflags	@""
	.align	4


	//----- nvinfo : EIATTR_CUDA_API_VERSION
	.align		4
        /*0000*/ 	.byte	0x04, 0x37
        /*0002*/ 	.short	(.L_135 - .L_134)
.L_134:
        /*0004*/ 	.word	0x00000082


	//----- nvinfo : EIATTR_KPARAM_INFO
	.align		4
.L_135:
        /*0008*/ 	.byte	0x04, 0x17
        /*000a*/ 	.short	(.L_137 - .L_136)
.L_136:
        /*000c*/ 	.word	0x00000000
        /*0010*/ 	.short	0x0007
        /*0012*/ 	.short	0x0030
        /*0014*/ 	.byte	0x00, 0xf0, 0x11, 0x00


	//----- nvinfo : EIATTR_KPARAM_INFO
	.align		4
.L_137:
        /*0018*/ 	.byte	0x04, 0x17
        /*001a*/ 	.short	(.L_139 - .L_138)
.L_138:
        /*001c*/ 	.word	0x00000000
        /*0020*/ 	.short	0x0006
        /*0022*/ 	.short	0x002c
        /*0024*/ 	.byte	0x00, 0xf0, 0x11, 0x00


	//----- nvinfo : EIATTR_KPARAM_INFO
	.align		4
.L_139:
        /*0028*/ 	.byte	0x04, 0x17
        /*002a*/ 	.short	(.L_141 - .L_140)
.L_140:
        /*002c*/ 	.word	0x00000000
        /*0030*/ 	.short	0x0005
        /*0032*/ 	.short	0x0028
        /*0034*/ 	.byte	0x00, 0xf0, 0x11, 0x00


	//----- nvinfo : EIATTR_KPARAM_INFO
	.align		4
.L_141:
        /*0038*/ 	.byte	0x04, 0x17
        /*003a*/ 	.short	(.L_143 - .L_142)
.L_142:
        /*003c*/ 	.word	0x00000000
        /*0040*/ 	.short	0x0004
        /*0042*/ 	.short	0x0020
        /*0044*/ 	.byte	0x00, 0xf0, 0x21, 0x00


	//----- nvinfo : EIATTR_KPARAM_INFO
	.align		4
.L_143:
        /*0048*/ 	.byte	0x04, 0x17
        /*004a*/ 	.short	(.L_145 - .L_144)
.L_144:
        /*004c*/ 	.word	0x00000000
        /*0050*/ 	.short	0x0003
        /*0052*/ 	.short	0x0018
        /*0054*/ 	.byte	0x00, 0xf5, 0x21, 0x00


	//----- nvinfo : EIATTR_KPARAM_INFO
	.align		4
.L_145:
        /*0058*/ 	.byte	0x04, 0x17
        /*005a*/ 	.short	(.L_147 - .L_146)
.L_146:
        /*005c*/ 	.word	0x00000000
        /*0060*/ 	.short	0x0002
        /*0062*/ 	.short	0x0010
        /*0064*/ 	.byte	0x00, 0xf5, 0x21, 0x00


	//----- nvinfo : EIATTR_KPARAM_INFO
	.align		4
.L_147:
        /*0068*/ 	.byte	0x04, 0x17
        /*006a*/ 	.short	(.L_149 - .L_148)
.L_148:
        /*006c*/ 	.word	0x00000000
        /*0070*/ 	.short	0x0001
        /*0072*/ 	.short	0x0008
        /*0074*/ 	.byte	0x00, 0xf0, 0x21, 0x00


	//----- nvinfo : EIATTR_KPARAM_INFO
	.align		4
.L_149:
        /*0078*/ 	.byte	0x04, 0x17
        /*007a*/ 	.short	(.L_151 - .L_150)
.L_150:
        /*007c*/ 	.word	0x00000000
        /*0080*/ 	.short	0x0000
        /*0082*/ 	.short	0x0000
        /*0084*/ 	.byte	0x00, 0xf5, 0x21, 0x00


	//----- nvinfo : EIATTR_SPARSE_MMA_MASK
	.align		4
.L_151:
        /*0088*/ 	.byte	0x03, 0x50
        /*008a*/ 	.short	0x0000


	//----- nvinfo : EIATTR_MAXREG_COUNT
	.align		4
        /*008c*/ 	.byte	0x03, 0x1b
        /*008e*/ 	.short	0x00ff


	//----- nvinfo : EIATTR_MERCURY_ISA_VERSION
	.align		4
        /*0090*/ 	.byte	0x03, 0x5f
        /*0092*/ 	.short	0x0101


	//----- nvinfo : EIATTR_VRC_CTA_INIT_COUNT
	.align		4
        /*0094*/ 	.byte	0x02, 0x4a
	.zero		1
	.zero		1


	//----- nvinfo : EIATTR_EXIT_INSTR_OFFSETS
	.align		4
        /*0098*/ 	.byte	0x04, 0x1c
        /*009a*/ 	.short	(.L_153 - .L_152)


	//   ....[0]....
.L_152:
        /*009c*/ 	.word	0x00000080


	//   ....[1]....
        /*00a0*/ 	.word	0x00000680


	//----- nvinfo : EIATTR_CBANK_PARAM_SIZE
	.align		4
.L_153:
        /*00a4*/ 	.byte	0x03, 0x19
        /*00a6*/ 	.short	0x0034


	//----- nvinfo : EIATTR_PARAM_CBANK
	.align		4
        /*00a8*/ 	.byte	0x04, 0x0a
        /*00aa*/ 	.short	(.L_155 - .L_154)
	.align		4
.L_154:
        /*00ac*/ 	.word	index@(.nv.constant0.FinishLine3)
        /*00b0*/ 	.short	0x0380
        /*00b2*/ 	.short	0x0034


	//----- nvinfo : EIATTR_SW_WAR
	.align		4
.L_155:
        /*00b4*/ 	.byte	0x04, 0x36
        /*00b6*/ 	.short	(.L_157 - .L_156)
.L_156:
        /*00b8*/ 	.word	0x00000008
.L_157:


//--------------------- .nv.info.DrawComponents   --------------------------
	.section	.nv.info.DrawComponents,"",@"SHT_CUDA_INFO"
	.sectionflags	@""
	.align	4


	//----- nvinfo : EIATTR_CUDA_API_VERSION
	.align		4
        /*0000*/ 	.byte	0x04, 0x37
        /*0002*/ 	.short	(.L_159 - .L_158)
.L_158:
        /*0004*/ 	.word	0x00000082


	//----- nvinfo : EIATTR_KPARAM_INFO
	.align		4
.L_159:
        /*0008*/ 	.byte	0x04, 0x17
        /*000a*/ 	.short	(.L_161 - .L_160)
.L_160:
        /*000c*/ 	.word	0x00000000
        /*0010*/ 	.short	0x0009
        /*0012*/ 	.short	0x0030
        /*0014*/ 	.byte	0x00, 0xf0, 0x11, 0x00


	//----- nvinfo : EIATTR_KPARAM_INFO
	.align		4
.L_161:
        /*0018*/ 	.byte	0x04, 0x17
        /*001a*/ 	.short	(.L_163 - .L_162)
.L_162:
        /*001c*/ 	.word	0x00000000
        /*0020*/ 	.short	0x0008
        /*0022*/ 	.short	0x002c
        /*0024*/ 	.byte	0x00, 0xf0, 0x11, 0x00


	//----- nvinfo : EIATTR_KPARAM_INFO
	.align		4
.L_163:
        /*0028*/ 	.byte	0x04, 0x17
        /*002a*/ 	.short	(.L_165 - .L_164)
.L_164:
        /*002c*/ 	.word	0x00000000
        /*0030*/ 	.short	0x0007
        /*0032*/ 	.short	0x0028
        /*0034*/ 	.byte	0x00, 0xf0, 0x11, 0x00


	//----- nvinfo : EIATTR_KPARAM_INFO
	.align		4
.L_165:
        /*0038*/ 	.byte	0x04, 0x17
        /*003a*/ 	.short	(.L_167 - .L_166)
.L_166:
        /*003c*/ 	.word	0x00000000
        /*0040*/ 	.short	0x0006
        /*0042*/ 	.short	0x0024
        /*0044*/ 	.byte	0x00, 0xf0, 0x11, 0x00


	//----- nvinfo : EIATTR_KPARAM_INFO
	.align		4
.L_167:
        /*0048*/ 	.byte	0x04, 0x17
        /*004a*/ 	.short	(.L_169 - .L_168)
.L_168:
        /*004c*/ 	.word	0x00000000
        /*0050*/ 	.short	0x0005
        /*0052*/ 	.short	0x0020
        /*0054*/ 	.byte	0x00, 0xf0, 0x11, 0x00


	//----- nvinfo : EIATTR_KPARAM_INFO
	.align		4
.L_169:
        /*0058*/ 	.byte	0x04, 0x17
        /*005a*/ 	.short	(.L_171 - .L_170)
.L_170:
        /*005c*/ 	.word	0x00000000
        /*0060*/ 	.short	0x0004
        /*0062*/ 	.short	0x0018
        /*0064*/ 	.byte	0x00, 0xf5, 0x21, 0x00


	//----- nvinfo : EIATTR_KPARAM_INFO
	.align		4
.L_171:
        /*0068*/ 	.byte	0x04, 0x17
        /*006a*/ 	.short	(.L_173 - .L_172)
.L_172:
        /*006c*/ 	.word	0x00000000
        /*0070*/ 	.short	0x0003
        /*0072*/ 	.short	0x0010
        /*0074*/ 	.byte	0x00, 0xf5, 0x21, 0x00


	//----- nvinfo : EIATTR_KPARAM_INFO
	.align		4
.L_173:
        /*0078*/ 	.byte	0x04, 0x17
        /*007a*/ 	.short	(.L_175 - .L_174)
.L_174:
        /*007c*/ 	.word	0x00000000
        /*0080*/ 	.short	0x0002
        /*0082*/ 	.short	0x000c
        /*0084*/ 	.byte	0x00, 0xf0, 0x11, 0x00


	//----- nvinfo : EIATTR_KPARAM_INFO
	.align		4
.L_175:
        /*0088*/ 	.byte	0x04, 0x17
        /*008a*/ 	.short	(.L_177 - .L_176)
.L_176:
        /*008c*/ 	.word	0x00000000
        /*0090*/ 	.short	0x0001
        /*0092*/ 	.short	0x0008
        /*0094*/ 	.byte	0x00, 0xf0, 0x11, 0x00


	//----- nvinfo : EIATTR_KPARAM_INFO
	.align		4
.L_177:
        /*0098*/ 	.byte	0x04, 0x17
        /*009a*/ 	.short	(.L_179 - .L_178)
.L_178:
        /*009c*/ 	.word	0x00000000
        /*00a0*/ 	.short	0x0000
        /*00a2*/ 	.short	0x0000
        /*00a4*/ 	.byte	0x00, 0xf5, 0x21, 0x00


	//----- nvinfo : EIATTR_SPARSE_MMA_MASK
	.align		4
.L_179:
        /*00a8*/ 	.byte	0x03, 0x50
        /*00aa*/ 	.short	0x0000


	//----- nvinfo : EIATTR_MAXREG_COUNT
	.align		4
        /*00ac*/ 	.byte	0x03, 0x1b
        /*00ae*/ 	.short	0x00ff


	//----- nvinfo : EIATTR_MERCURY_ISA_VERSION
	.align		4
        /*00b0*/ 	.byte	0x03, 0x5f
        /*00b2*/ 	.short	0x0101


	//----- nvinfo : EIATTR_VRC_CTA_INIT_COUNT
	.align		4
        /*00b4*/ 	.byte	0x02, 0x4a
	.zero		1
	.zero		1


	//----- nvinfo : EIATTR_EXIT_INSTR_OFFSETS
	.align		4
        /*00b8*/ 	.byte	0x04, 0x1c
        /*00ba*/ 	.short	(.L_181 - .L_180)


	//   ....[0]....
.L_180:
        /*00bc*/ 	.word	0x000000c0


	//   ....[1]....
        /*00c0*/ 	.word	0x00000140


	//   ....[2]....
        /*00c4*/ 	.word	0x00000320


	//   ....[3]....
        /*00c8*/ 	.word	0x00000340


	//   ....[4]....
        /*00cc*/ 	.word	0x00000390


	//   ....[5]....
        /*00d0*/ 	.word	0x000003f0


	//   ....[6]....
        /*00d4*/ 	.word	0x00000450


	//----- nvinfo : EIATTR_CRS_STACK_SIZE
	.align		4
.L_181:
        /*00d8*/ 	.byte	0x04, 0x1e
        /*00da*/ 	.short	(.L_183 - .L_182)
.L_182:
        /*00dc*/ 	.word	0x00000000


	//----- nvinfo : EIATTR_CBANK_PARAM_SIZE
	.align		4
.L_183:
        /*00e0*/ 	.byte	0x03, 0x19
        /*00e2*/ 	.short	0x0034


	//----- nvinfo : EIATTR_PARAM_CBANK
	.align		4
        /*00e4*/ 	.byte	0x04, 0x0a
        /*00e6*/ 	.short	(.L_185 - .L_184)
	.align		4
.L_184:
        /*00e8*/ 	.word	index@(.nv.constant0.DrawComponents)
        /*00ec*/ 	.short	0x0380
        /*00ee*/ 	.short	0x0034


	//----- nvinfo : EIATTR_SW_WAR
	.align		4
.L_185:
        /*00f0*/ 	.byte	0x04, 0x36
        /*00f2*/ 	.short	(.L_187 - .L_186)
.L_186:
        /*00f4*/ 	.word	0x00000008
.L_187:


//--------------------- .nv.info.FindFlash        --------------------------
	.section	.nv.info.FindFlash,"",@"SHT_CUDA_INFO"
	.sectionflags	@""
	.align	4


	//----- nvinfo : EIATTR_CUDA_API_VERSION
	.align		4
        /*0000*/ 	.byte	0x04, 0x37
        /*0002*/ 	.short	(.L_189 - .L_188)
.L_188:
        /*0004*/ 	.word	0x00000082


	//----- nvinfo : EIATTR_KPARAM_INFO
	.align		4
.L_189:
        /*0008*/ 	.byte	0x04, 0x17
        /*000a*/ 	.short	(.L_191 - .L_190)
.L_190:
        /*000c*/ 	.word	0x00000000
        /*0010*/ 	.short	0x0002
        /*0012*/ 	.short	0x000c
        /*0014*/ 	.byte	0x00, 0xf0, 0x11, 0x00


	//----- nvinfo : EIATTR_KPARAM_INFO
	.align		4
.L_191:
        /*0018*/ 	.byte	0x04, 0x17
        /*001a*/ 	.short	(.L_193 - .L_192)
.L_192:
        /*001c*/ 	.word	0x00000000
        /*0020*/ 	.short	0x0001
        /*0022*/ 	.short	0x0008
        /*0024*/ 	.byte	0x00, 0xf0, 0x11, 0x00


	//----- nvinfo : EIATTR_KPARAM_INFO
	.align		4
.L_193:
        /*0028*/ 	.byte	0x04, 0x17
        /*002a*/ 	.short	(.L_195 - .L_194)
.L_194:
        /*002c*/ 	.word	0x00000000
        /*0030*/ 	.short	0x0000
        /*0032*/ 	.short	0x0000
        /*0034*/ 	.byte	0x00, 0xf5, 0x21, 0x00


	//----- nvinfo : EIATTR_SPARSE_MMA_MASK
	.align		4
.L_195:
        /*0038*/ 	.byte	0x03, 0x50
        /*003a*/ 	.short	0x0000


	//----- nvinfo : EIATTR_MAXREG_COUNT
	.align		4
        /*003c*/ 	.byte	0x03, 0x1b
        /*003e*/ 	.short	0x00ff


	//----- nvinfo : EIATTR_MERCURY_ISA_VERSION
	.align		4
        /*0040*/ 	.byte	0x03, 0x5f
        /*0042*/ 	.short	0x0101


	//----- nvinfo : EIATTR_VRC_CTA_INIT_COUNT
	.align		4
        /*0044*/ 	.byte	0x02, 0x4a
	.zero		1
	.zero		1


	//----- nvinfo : EIATTR_EXIT_INSTR_OFFSETS
	.align		4
        /*0048*/ 	.byte	0x04, 0x1c
        /*004a*/ 	.short	(.L_197 - .L_196)


	//   ....[0]....
.L_196:
        /*004c*/ 	.word	0x000000c0


	//   ....[1]....
        /*0050*/ 	.word	0x00000130


	//   ....[2]....
        /*0054*/ 	.word	0x00000160


	//----- nvinfo : EIATTR_CBANK_PARAM_SIZE
	.align		4
.L_197:
        /*0058*/ 	.byte	0x03, 0x19
        /*005a*/ 	.short	0x0010


	//----- nvinfo : EIATTR_PARAM_CBANK
	.align		4
        /*005c*/ 	.byte	0x04, 0x0a
        /*005e*/ 	.short	(.L_199 - .L_198)
	.align		4
.L_198:
        /*0060*/ 	.word	index@(.nv.constant0.FindFlash)
        /*0064*/ 	.short	0x0380
        /*0066*/ 	.short	0x0010


	//----- nvinfo : EIATTR_SW_WAR
	.align		4
.L_199:
        /*0068*/ 	.byte	0x04, 0x36
        /*006a*/ 	.short	(.L_201 - .L_200)
.L_200:
        /*006c*/ 	.word	0x00000008
.L_201:


//--------------------- .nv.info.NV12ToARGB       --------------------------
	.section	.nv.info.NV12ToARGB,"",@"SHT_CUDA_INFO"
	.sectionflags	@""
	.align	4


	//----- nvinfo : EIATTR_CUDA_API_VERSION
	.align		4
        /*0000*/ 	.byte	0x04, 0x37
        /*0002*/ 	.short	(.L_203 - .L_202)
.L_202:
        /*0004*/ 	.word	0x00000082


	//----- nvinfo : EIATTR_KPARAM_INFO
	.align		4
.L_203:
        /*0008*/ 	.byte	0x04, 0x17
        /*000a*/ 	.short	(.L_205 - .L_204)
.L_204:
        /*000c*/ 	.word	0x00000000
        /*0010*/ 	.short	0x0006
        /*0012*/ 	.short	0x002c
        /*0014*/ 	.byte	0x00, 0xf0, 0x11, 0x00


	//----- nvinfo : EIATTR_KPARAM_INFO
	.align		4
.L_205:
        /*0018*/ 	.byte	0x04, 0x17
        /*001a*/ 	.short	(.L_207 - .L_206)
.L_206:
        /*001c*/ 	.word	0x00000000
        /*0020*/ 	.short	0x0005
        /*0022*/ 	.short	0x0028
        /*0024*/ 	.byte	0x00, 0xf0, 0x11, 0x00


	//----- nvinfo : EIATTR_KPARAM_INFO
	.align		4
.L_207:
        /*0028*/ 	.byte	0x04, 0x17
        /*002a*/ 	.short	(.L_209 - .L_208)
.L_208:
        /*002c*/ 	.word	0x00000000
        /*0030*/ 	.short	0x0004
        /*0032*/ 	.short	0x0020
        /*0034*/ 	.byte	0x00, 0xf0, 0x21, 0x00


	//----- nvinfo : EIATTR_KPARAM_INFO
	.align		4
.L_209:
        /*0038*/ 	.byte	0x04, 0x17
        /*003a*/ 	.short	(.L_211 - .L_210)
.L_210:
        /*003c*/ 	.word	0x00000000
        /*0040*/ 	.short	0x0003
        /*0042*/ 	.short	0x0018
        /*0044*/ 	.byte	0x00, 0xf5, 0x21, 0x00


	//----- nvinfo : EIATTR_KPARAM_INFO
	.align		4
.L_211:
        /*0048*/ 	.byte	0x04, 0x17
        /*004a*/ 	.short	(.L_213 - .L_212)
.L_212:
        /*004c*/ 	.word	0x00000000
        /*0050*/ 	.short	0x0002
        /*0052*/ 	.short	0x0010
        /*0054*/ 	.byte	0x00, 0xf5, 0x21, 0x00


	//----- nvinfo : EIATTR_KPARAM_INFO
	.align		4
.L_213:
        /*0058*/ 	.byte	0x04, 0x17
        /*005a*/ 	.short	(.L_215 - .L_214)
.L_214:
        /*005c*/ 	.word	0x00000000
        /*0060*/ 	.short	0x0001
        /*0062*/ 	.short	0x0008
        /*0064*/ 	.byte	0x00, 0xf0, 0x21, 0x00


	//----- nvinfo : EIATTR_KPARAM_INFO
	.align		4
.L_215:
        /*0068*/ 	.byte	0x04, 0x17
        /*006a*/ 	.short	(.L_217 - .L_216)
.L_216:
        /*006c*/ 	.word	0x00000000
        /*0070*/ 	.short	0x0000
        /*0072*/ 	.short	0x0000
        /*0074*/ 	.byte	0x00, 0xf5, 0x21, 0x00


	//----- nvinfo : EIATTR_SPARSE_MMA_MASK
	.align		4
.L_217:
        /*0078*/ 	.byte	0x03, 0x50
        /*007a*/ 	.short	0x0000


	//----- nvinfo : EIATTR_MAXREG_COUNT
	.align		4
        /*007c*/ 	.byte	0x03, 0x1b
        /*007e*/ 	.short	0x00ff


	//----- nvinfo : EIATTR_MERCURY_ISA_VERSION
	.align		4
        /*0080*/ 	.byte	0x03, 0x5f
        /*0082*/ 	.short	0x0101


	//----- nvinfo : EIATTR_VRC_CTA_INIT_COUNT
	.align		4
        /*0084*/ 	.byte	0x02, 0x4a
	.zero		1
	.zero		1


	//----- nvinfo : EIATTR_EXIT_INSTR_OFFSETS
	.align		4
        /*0088*/ 	.byte	0x04, 0x1c
        /*008a*/ 	.short	(.L_219 - .L_218)


	//   ....[0]....
.L_218:
        /*008c*/ 	.word	0x000000d0


	//   ....[1]....
        /*0090*/ 	.word	0x00000610


	//----- nvinfo : EIATTR_CBANK_PARAM_SIZE
	.align		4
.L_219:
        /*0094*/ 	.byte	0x03, 0x19
        /*0096*/ 	.short	0x0030


	//----- nvinfo : EIATTR_PARAM_CBANK
	.align		4
        /*0098*/ 	.byte	0x04, 0x0a
        /*009a*/ 	.short	(.L_221 - .L_220)
	.align		4
.L_220:
        /*009c*/ 	.word	index@(.nv.constant0.NV12ToARGB)
        /*00a0*/ 	.short	0x0380
        /*00a2*/ 	.short	0x0030


	//----- nvinfo : EIATTR_SW_WAR
	.align		4
.L_221:
        /*00a4*/ 	.byte	0x04, 0x36
        /*00a6*/ 	.short	(.L_223 - .L_222)
.L_222:
        /*00a8*/ 	.word	0x00000008
.L_223:


//--------------------- .nv.info.Copy             --------------------------
	.section	.nv.info.Copy,"",@"SHT_CUDA_INFO"
	.sectionflags	@""
	.align	4


	//----- nvinfo : EIATTR_CUDA_API_VERSION
	.align		4
        /*0000*/ 	.byte	0x04, 0x37
        /*0002*/ 	.short	(.L_225 - .L_224)
.L_224:
        /*0004*/ 	.word	0x00000082


	//----- nvinfo : EIATTR_KPARAM_INFO
	.align		4
.L_225:
        /*0008*/ 	.byte	0x04, 0x17
        /*000a*/ 	.short	(.L_227 - .L_226)
.L_226:
        /*000c*/ 	.word	0x00000000
        /*0010*/ 	.short	0x0005
        /*0012*/ 	.short	0x001c
        /*0014*/ 	.byte	0x00, 0xf0, 0x11, 0x00


	//----- nvinfo : EIATTR_KPARAM_INFO
	.align		4
.L_227:
        /*0018*/ 	.byte	0x04, 0x17
        /*001a*/ 	.short	(.L_229 - .L_228)
.L_228:
        /*001c*/ 	.word	0x00000000
        /*0020*/ 	.short	0x0004
        /*0022*/ 	.short	0x0018
        /*0024*/ 	.byte	0x00, 0xf0, 0x11, 0x00


	//----- nvinfo : EIATTR_KPARAM_INFO
	.align		4
.L_229:
        /*0028*/ 	.byte	0x04, 0x17
        /*002a*/ 	.short	(.L_231 - .L_230)
.L_230:
        /*002c*/ 	.word	0x00000000
        /*0030*/ 	.short	0x0003
        /*0032*/ 	.short	0x0014
        /*0034*/ 	.byte	0x00, 0xf0, 0x11, 0x00


	//----- nvinfo : EIATTR_KPARAM_INFO
	.align		4
.L_231:
        /*0038*/ 	.byte	0x04, 0x17
        /*003a*/ 	.short	(.L_233 - .L_232)
.L_232:
        /*003c*/ 	.word	0x00000000
        /*0040*/ 	.short	0x0002
        /*0042*/ 	.short	0x0010
        /*0044*/ 	.byte	0x00, 0xf0, 0x11, 0x00


	//----- nvinfo : EIATTR_KPARAM_INFO
	.align		4
.L_233:
        /*0048*/ 	.byte	0x04, 0x17
        /*004a*/ 	.short	(.L_235 - .L_234)
.L_234:
        /*004c*/ 	.word	0x00000000
        /*0050*/ 	.short	0x0001
        /*0052*/ 	.short	0x0008
        /*0054*/ 	.byte	0x00, 0xf5, 0x21, 0x00


	//----- nvinfo : EIATTR_KPARAM_INFO
	.align		4
.L_235:
        /*0058*/ 	.byte	0x04, 0x17
        /*005a*/ 	.short	(.L_237 - .L_236)
.L_236:
        /*005c*/ 	.word	0x00000000
        /*0060*/ 	.short	0x0000
        /*0062*/ 	.short	0x0000
        /*0064*/ 	.byte	0x00, 0xf5, 0x21, 0x00


	//----- nvinfo : EIATTR_SPARSE_MMA_MASK
	.align		4
.L_237:
        /*0068*/ 	.byte	0x03, 0x50
        /*006a*/ 	.short	0x0000


	//----- nvinfo : EIATTR_MAXREG_COUNT
	.align		4
        /*006c*/ 	.byte	0x03, 0x1b
        /*006e*/ 	.short	0x00ff


	//----- nvinfo : EIATTR_MERCURY_ISA_VERSION
	.align		4
        /*0070*/ 	.byte	0x03, 0x5f
        /*0072*/ 	.short	0x0101


	//----- nvinfo : EIATTR_VRC_CTA_INIT_COUNT
	.align		4
        /*0074*/ 	.byte	0x02, 0x4a
	.zero		1
	.zero		1


	//----- nvinfo : EIATTR_EXIT_INSTR_OFFSETS
	.align		4
        /*0078*/ 	.byte	0x04, 0x1c
        /*007a*/ 	.short	(.L_239 - .L_238)


	//   ....[0]....
.L_238:
        /*007c*/ 	.word	0x000000b0


	//   ....[1]....
        /*0080*/ 	.word	0x000001c0


	//----- nvinfo : EIATTR_CBANK_PARAM_SIZE
	.align		4
.L_239:
        /*0084*/ 	.byte	0x03, 0x19
        /*0086*/ 	.short	0x0020


	//----- nvinfo : EIATTR_PARAM_CBANK
	.align		4
        /*0088*/ 	.byte	0x04, 0x0a
        /*008a*/ 	.short	(.L_241 - .L_240)
	.align		4
.L_240:
        /*008c*/ 	.word	index@(.nv.constant0.Copy)
        /*0090*/ 	.short	0x0380
        /*0092*/ 	.short	0x0020


	//----- nvinfo : EIATTR_SW_WAR
	.align		4
.L_241:
        /*0094*/ 	.byte	0x04, 0x36
        /*0096*/ 	.short	(.L_243 - .L_242)
.L_242:
        /*0098*/ 	.word	0x00000008
.L_243:


//--------------------- .nv.info.NV12ToGrayScale  --------------------------
	.section	.nv.info.NV12ToGrayScale,"",@"SHT_CUDA_INFO"
	.sectionflags	@""
	.align	4


	//----- nvinfo : EIATTR_CUDA_API_VERSION
	.align		4
        /*0000*/ 	.byte	0x04, 0x37
        /*0002*/ 	.short	(.L_245 - .L_244)
.L_244:
        /*0004*/ 	.word	0x00000082


	//----- nvinfo : EIATTR_KPARAM_INFO
	.align		4
.L_245:
        /*0008*/ 	.byte	0x04, 0x17
        /*000a*/ 	.short	(.L_247 - .L_246)
.L_246:
        /*000c*/ 	.word	0x00000000
        /*0010*/ 	.short	0x0005
        /*0012*/ 	.short	0x0024
        /*0014*/ 	.byte	0x00, 0xf0, 0x11, 0x00


	//----- nvinfo : EIATTR_KPARAM_INFO
	.align		4
.L_247:
        /*0018*/ 	.byte	0x04, 0x17
        /*001a*/ 	.short	(.L_249 - .L_248)
.L_248:
        /*001c*/ 	.word	0x00000000
        /*0020*/ 	.short	0x0004
        /*0022*/ 	.short	0x0020
        /*0024*/ 	.byte	0x00, 0xf0, 0x11, 0x00


	//----- nvinfo : EIATTR_KPARAM_INFO
	.align		4
.L_249:
        /*0028*/ 	.byte	0x04, 0x17
        /*002a*/ 	.short	(.L_251 - .L_250)
.L_250:
        /*002c*/ 	.word	0x00000000
        /*0030*/ 	.short	0x0003
        /*0032*/ 	.short	0x0018
        /*0034*/ 	.byte	0x00, 0xf0, 0x21, 0x00


	//----- nvinfo : EIATTR_KPARAM_INFO
	.align		4
.L_251:
        /*0038*/ 	.byte	0x04, 0x17
        /*003a*/ 	.short	(.L_253 - .L_252)
.L_252:
        /*003c*/ 	.word	0x00000000
        /*0040*/ 	.short	0x0002
        /*0042*/ 	.short	0x0010
        /*0044*/ 	.byte	0x00, 0xf5, 0x21, 0x00


	//----- nvinfo : EIATTR_KPARAM_INFO
	.align		4
.L_253:
        /*0048*/ 	.byte	0x04, 0x17
        /*004a*/ 	.short	(.L_255 - .L_254)
.L_254:
        /*004c*/ 	.word	0x00000000
        /*0050*/ 	.short	0x0001
        /*0052*/ 	.short	0x0008
        /*0054*/ 	.byte	0x00, 0xf0, 0x21, 0x00


	//----- nvinfo : EIATTR_KPARAM_INFO
	.align		4
.L_255:
        /*0058*/ 	.byte	0x04, 0x17
        /*005a*/ 	.short	(.L_257 - .L_256)
.L_256:
        /*005c*/ 	.word	0x00000000
        /*0060*/ 	.short	0x0000
        /*0062*/ 	.short	0x0000
        /*0064*/ 	.byte	0x00, 0xf5, 0x21, 0x00


	//----- nvinfo : EIATTR_SPARSE_MMA_MASK
	.align		4
.L_257:
        /*0068*/ 	.byte	0x03, 0x50
        /*006a*/ 	.short	0x0000


	//----- nvinfo : EIATTR_MAXREG_COUNT
	.align		4
        /*006c*/ 	.byte	0x03, 0x1b
        /*006e*/ 	.short	0x00ff


	//----- nvinfo : EIATTR_MERCURY_ISA_VERSION
	.align		4
        /*0070*/ 	.byte	0x03, 0x5f
        /*0072*/ 	.short	0x0101


	//----- nvinfo : EIATTR_VRC_CTA_INIT_COUNT
	.align		4
        /*0074*/ 	.byte	0x02, 0x4a
	.zero		1
	.zero		1


	//----- nvinfo : EIATTR_EXIT_INSTR_OFFSETS
	.align		4
        /*0078*/ 	.byte	0x04, 0x1c
        /*007a*/ 	.short	(.L_259 - .L_258)


	//   ....[0]....
.L_258:
        /*007c*/ 	.word	0x000000c0


	//   ....[1]....
        /*0080*/ 	.word	0x000001e0


	//----- nvinfo : EIATTR_CBANK_PARAM_SIZE
	.align		4
.L_259:
        /*0084*/ 	.byte	0x03, 0x19
        /*0086*/ 	.short	0x0028


	//----- nvinfo : EIATTR_PARAM_CBANK
	.align		4
        /*0088*/ 	.byte	0x04, 0x0a
        /*008a*/ 	.short	(.L_261 - .L_260)
	.align		4
.L_260:
        /*008c*/ 	.word	index@(.nv.constant0.NV12ToGrayScale)
        /*0090*/ 	.short	0x0380
        /*0092*/ 	.short	0x0028


	//----- nvinfo : EIATTR_SW_WAR
	.align		4
.L_261:
        /*0094*/ 	.byte	0x04, 0x36
        /*0096*/ 	.short	(.L_263 - .L_262)
.L_262:
        /*0098*/ 	.word	0x00000008
.L_263:


//--------------------- .nv.callgraph             --------------------------
	.section	.nv.callgraph,"",@"SHT_CUDA_CALLGRAPH"
	.align	4
	.sectionentsize	8
	.align		4
        /*0000*/ 	.word	0x00000000
	.align		4
        /*0004*/ 	.word	0xffffffff
	.align		4
        /*0008*/ 	.word	0x00000000
	.align		4
        /*000c*/ 	.word	0xfffffffe
	.align		4
        /*0010*/ 	.word	0x00000000
	.align		4
        /*0014*/ 	.word	0xfffffffd
	.align		4
        /*0018*/ 	.word	0x00000000
	.align		4
        /*001c*/ 	.word	0xfffffffc


//--------------------- .text.Luminance           --------------------------
	.section	.text.Luminance,"ax",@progbits
	.align	128
        .global         Luminance
        .type           Luminance,@function
        .size           Luminance,(.L_x_45 - Luminance)
        .other          Luminance,@"STO_CUDA_ENTRY STV_DEFAULT"
Luminance:
.text.Luminance:
[----:B------:R-:W-:Y:S01]  /*0000*/  LDC R1, c[0x0][0x37c] ;  /* 0x0000df00ff017b82 */ /* 0x000fe20000000800 */
[----:B------:R-:W0:Y:S01]  /*0010*/  LDCU.128 UR4, c[0x0][0x390] ;  /* 0x00007200ff0477ac */ /* 0x000e220008000c00 */
[----:B------:R-:W-:Y:S01]  /*0020*/  IMAD.MOV.U32 R0, RZ, RZ, RZ ;  /* 0x000000ffff007224 */ /* 0x000fe200078e00ff */
[----:B------:R-:W-:Y:S01]  /*0030*/  CS2R R2, SRZ ;  /* 0x0000000000027805 */ /* 0x000fe2000001ff00 */
[----:B------:R-:W-:Y:S01]  /*0040*/  IMAD.MOV.U32 R4, RZ, RZ, RZ ;  /* 0x000000ffff047224 */ /* 0x000fe200078e00ff */
[----:B------:R-:W1:Y:S01]  /*0050*/  LDCU.64 UR8, c[0x0][0x358] ;  /* 0x00006b00ff0877ac */ /* 0x000e620008000a00 */
[----:B0-----:R-:W-:-:S04]  /*0060*/  UISETP.GE.AND UP0, UPT, UR7, UR6, UPT ;  /* 0x000000060700728c */ /* 0x001fc8000bf06270 */
[----:B------:R-:W-:-:S09]  /*0070*/  UISETP.GT.OR UP0, UPT, UR4, UR5, !UP0 ;  /* 0x000000050400728c */ /* 0x000fd2000c704670 */
[----:B-1----:R-:W-:Y:S05]  /*0080*/  BRA.U UP0, `(.L_x_0) ;  /* 0x0000001500bc7547 */ /* 0x002fea000b800000 */
[----:B------:R-:W0:Y:S01]  /*0090*/  LDC R5, c[0x0][0x390] ;  /* 0x0000e400ff057b82 */ /* 0x000e220000000800 */
[----:B------:R-:W-:Y:S01]  /*00a0*/  UIADD3 UR4, UPT, UPT, UR7, -UR6, URZ ;  /* 0x8000000607047290 */ /* 0x000fe2000fffe0ff */
[----:B------:R-:W-:Y:S01]  /*00b0*/  HFMA2 R4, -RZ, RZ, 0, 0 ;  /* 0x00000000ff047431 */ /* 0x000fe200000001ff */
[----:B------:R-:W-:Y:S01]  /*00c0*/  CS2R R2, SRZ ;  /* 0x0000000000027805 */ /* 0x000fe2000001ff00 */
[----:B------:R-:W-:Y:S01]  /*00d0*/  IMAD.MOV.U32 R0, RZ, RZ, RZ ;  /* 0x000000ffff007224 */ /* 0x000fe200078e00ff */
[----:B------:R-:W-:Y:S02]  /*00e0*/  UIADD3 UR5, UPT, UPT, UR4, 0x1, URZ ;  /* 0x0000000104057890 */ /* 0x000fe4000fffe0ff */
[----:B------:R-:W-:Y:S02]  /*00f0*/  ULOP3.LUT UR7, UR6, 0x1, URZ, 0xc0, !UPT ;  /* 0x0000000106077892 */ /* 0x000fe4000f8ec0ff */
[----:B------:R-:W-:Y:S02]  /*0100*/  ULOP3.LUT UR5, UR5, 0x7, URZ, 0xc0, !UPT ;  /* 0x0000000705057892 */ /* 0x000fe4000f8ec0ff */
[----:B------:R-:W-:-:S02]  /*0110*/  UIADD3 UR6, UPT, UPT, UR6, 0x3, URZ ;  /* 0x0000000306067890 */ /* 0x000fc4000fffe0ff */
[----:B------:R-:W-:-:S04]  /*0120*/  UIADD3 UR5, UPT, UPT, UR5, -0x1, URZ ;  /* 0xffffffff05057890 */ /* 0x000fc8000fffe0ff */
[----:B------:R-:W-:-:S11]  /*0130*/  UISETP.GE.U32.AND UP0, UPT, UR5, 0x3, UPT ;  /* 0x000000030500788c */ /* 0x000fd6000bf06070 */
.L_x_6:
[----:B-1----:R-:W1:Y:S01]  /*0140*/  LDC R7, c[0x0][0x398] ;  /* 0x0000e600ff077b82 */ /* 0x002e620000000800 */
[----:B------:R-:W-:Y:S01]  /*0150*/  UISETP.GE.U32.AND UP1, UPT, UR4, 0x7, UPT ;  /* 0x000000070400788c */ /* 0x000fe2000bf26070 */
[----:B0-----:R-:W-:-:S08]  /*0160*/  SHF.R.S32.HI R6, RZ, 0x1f, R5 ;  /* 0x0000001fff067819 */ /* 0x001fd00000011405 */
[----:B------:R-:W-:Y:S05]  /*0170*/  BRA.U !UP1, `(.L_x_1) ;  /* 0x0000000909dc7547 */ /* 0x000fea000b800000 */
[----:B------:R-:W-:Y:S01]  /*0180*/  UIADD3 UR5, UPT, UPT, UR4, 0x1, URZ ;  /* 0x0000000104057890 */ /* 0x000fe2000fffe0ff */
[----:B------:R-:W-:Y:S01]  /*0190*/  ISETP.NE.AND P0, PT, RZ, UR7, PT ;  /* 0x00000007ff007c0c */ /* 0x000fe2000bf05270 */
[----:B-1----:R-:W-:Y:S02]  /*01a0*/  IMAD.U32 R7, RZ, RZ, UR6 ;  /* 0x00000006ff077e24 */ /* 0x002fe4000f8e00ff */
[----:B------:R-:W-:-:S04]  /*01b0*/  ULOP3.LUT UR5, UR5, 0xfffffff8, URZ, 0xc0, !UPT ;  /* 0xfffffff805057892 */ /* 0x000fc8000f8ec0ff */
[----:B------:R-:W-:-:S12]  /*01c0*/  UIADD3 UR5, UPT, UPT, -UR5, URZ, URZ ;  /* 0x000000ff05057290 */ /* 0x000fd8000fffe1ff */
.L_x_2:
[----:B------:R-:W0:Y:S01]  /*01d0*/  LDC.64 R22, c[0x0][0x388] ;  /* 0x0000e200ff167b82 */ /* 0x000e220000000a00 */
[----:B------:R-:W-:Y:S01]  /*01e0*/  IADD3 R16, PT, PT, R7, -0x3, RZ ;  /* 0xfffffffd07107810 */ /* 0x000fe20007ffe0ff */
[----:B------:R-:W-:Y:S01]  /*01f0*/  @P0 IMAD.MOV.U32 R12, RZ, RZ, R5 ;  /* 0x000000ffff0c0224 */ /* 0x000fe200078e0005 */
[----:B------:R-:W-:Y:S02]  /*0200*/  @P0 MOV R13, R6 ;  /* 0x00000006000d0202 */ /* 0x000fe40000000f00 */
[--C-:B------:R-:W-:Y:S02]  /*0210*/  SHF.R.S32.HI R10, RZ, 0x1f, R16.reuse ;  /* 0x0000001fff0a7819 */ /* 0x100fe40000011410 */
[----:B------:R-:W-:Y:S01]  /*0220*/  SHF.R.S32.HI R18, RZ, 0x1f, R16 ;  /* 0x0000001fff127819 */ /* 0x000fe20000011410 */
[----:B------:R-:W1:Y:S01]  /*0230*/  LDC.64 R8, c[0x0][0x380] ;  /* 0x0000e000ff087b82 */ /* 0x000e620000000a00 */
[----:B0-----:R-:W-:-:S04]  /*0240*/  @P0 IMAD.MOV.U32 R19, RZ, RZ, R22 ;  /* 0x000000ffff130224 */ /* 0x001fc800078e0016 */
[-C--:B------:R-:W-:Y:S02]  /*0250*/  @P0 IMAD R10, R10, R19.reuse, RZ ;  /* 0x000000130a0a0224 */ /* 0x080fe400078e02ff */
[----:B------:R-:W-:Y:S01]  /*0260*/  @P0 IMAD.WIDE.U32 R14, R16, R19, R12 ;  /* 0x00000013100e0225 */ /* 0x000fe200078e000c */
[----:B-1----:R-:W-:-:S03]  /*0270*/  @P0 MOV R20, R9 ;  /* 0x0000000900140202 */ /* 0x002fc60000000f00 */
[----:B------:R-:W-:Y:S02]  /*0280*/  @!P0 IMAD.MOV.U32 R19, RZ, RZ, R22 ;  /* 0x000000ffff138224 */ /* 0x000fe400078e0016 */
[----:B------:R-:W-:Y:S02]  /*0290*/  @P0 IMAD.MOV.U32 R22, RZ, RZ, R8 ;  /* 0x000000ffff160224 */ /* 0x000fe400078e0008 */
[----:B------:R-:W-:Y:S02]  /*02a0*/  @!P0 IMAD.MOV.U32 R12, RZ, RZ, R5 ;  /* 0x000000ffff0c8224 */ /* 0x000fe400078e0005 */
[----:B------:R-:W-:Y:S01]  /*02b0*/  @!P0 IMAD.MOV.U32 R13, RZ, RZ, R6 ;  /* 0x000000ffff0d8224 */ /* 0x000fe200078e0006 */
[----:B------:R-:W-:Y:S01]  /*02c0*/  @P0 IADD3 R14, P1, PT, R14, R22, RZ ;  /* 0x000000160e0e0210 */ /* 0x000fe20007f3e0ff */
[----:B------:R-:W-:Y:S01]  /*02d0*/  @P0 IMAD R17, R16, R23, R10 ;  /* 0x0000001710110224 */ /* 0x000fe200078e020a */
[----:B------:R-:W-:Y:S01]  /*02e0*/  @!P0 MOV R22, R8 ;  /* 0x0000000800168202 */ /* 0x000fe20000000f00 */
[----:B------:R-:W-:-:S02]  /*02f0*/  @!P0 IMAD R18, R18, R19, RZ ;  /* 0x0000001312128224 */ /* 0x000fc400078e02ff */
[----:B------:R-:W-:Y:S01]  /*0300*/  @!P0 IMAD.WIDE.U32 R10, R16, R19, R12 ;  /* 0x00000013100a8225 */ /* 0x000fe200078e000c */
[----:B------:R-:W-:-:S03]  /*0310*/  @P0 IADD3.X R15, PT, PT, R20, R15, R17, P1, !PT ;  /* 0x0000000f140f0210 */ /* 0x000fc60000ffe411 */
[----:B------:R-:W-:Y:S01]  /*0320*/  @!P0 IMAD R21, R16, R23, R18 ;  /* 0x0000001710158224 */ /* 0x000fe200078e0212 */
[----:B------:R-:W-:Y:S01]  /*0330*/  @!P0 IADD3 R8, P1, PT, R10, R22, RZ ;  /* 0x000000160a088210 */ /* 0x000fe20007f3e0ff */
[----:B------:R-:W-:Y:S02]  /*0340*/  @!P0 IMAD.MOV.U32 R20, RZ, RZ, R9 ;  /* 0x000000ffff148224 */ /* 0x000fe400078e0009 */
[----:B------:R-:W-:-:S03]  /*0350*/  @P0 IMAD.MOV.U32 R10, RZ, RZ, R14 ;  /* 0x000000ffff0a0224 */ /* 0x000fc600078e000e */
[----:B------:R-:W-:Y:S02]  /*0360*/  @!P0 IADD3.X R9, PT, PT, R20, R11, R21, P1, !PT ;  /* 0x0000000b14098210 */ /* 0x000fe40000ffe415 */
[----:B------:R-:W-:Y:S01]  /*0370*/  @P0 MOV R11, R15 ;  /* 0x0000000f000b0202 */ /* 0x000fe20000000f00 */
[----:B------:R-:W-:Y:S02]  /*0380*/  @!P0 IMAD.MOV.U32 R14, RZ, RZ, R8 ;  /* 0x000000ffff0e8224 */ /* 0x000fe400078e0008 */
[----:B------:R-:W-:Y:S02]  /*0390*/  @!P0 IMAD.MOV.U32 R15, RZ, RZ, R9 ;  /* 0x000000ffff0f8224 */ /* 0x000fe400078e0009 */
[----:B------:R0:W2:Y:S04]  /*03a0*/  @P0 LDG.E.U8 R10, desc[UR8][R10.64] ;  /* 0x000000080a0a0981 */ /* 0x0000a8000c1e1100 */
[----:B------:R-:W3:Y:S01]  /*03b0*/  @!P0 LDG.E.U8 R15, desc[UR8][R14.64] ;  /* 0x000000080e0f8981 */ /* 0x000ee2000c1e1100 */
[----:B------:R-:W-:-:S02]  /*03c0*/  ISETP.NE.AND P1, PT, RZ, UR7, PT ;  /* 0x00000007ff007c0c */ /* 0x000fc4000bf25270 */
[----:B------:R-:W-:-:S04]  /*03d0*/  IADD3 R24, PT, PT, R7, -0x2, RZ ;  /* 0xfffffffe07187810 */ /* 0x000fc80007ffe0ff */
[----:B------:R-:W-:-:S07]  /*03e0*/  SHF.R.S32.HI R18, RZ, 0x1f, R24 ;  /* 0x0000001fff127819 */ /* 0x000fce0000011418 */
[-C--:B------:R-:W-:Y:S02]  /*03f0*/  @!P1 IMAD R16, R18, R19.reuse, RZ ;  /* 0x0000001312109224 */ /* 0x080fe400078e02ff */
[----:B------:R-:W-:-:S04]  /*0400*/  @!P1 IMAD.WIDE.U32 R8, R24, R19, R12 ;  /* 0x0000001318089225 */ /* 0x000fc800078e000c */
[----:B------:R-:W-:Y:S01]  /*0410*/  @!P1 IMAD R17, R24, R23, R16 ;  /* 0x0000001718119224 */ /* 0x000fe200078e0210 */
[----:B------:R-:W-:Y:S01]  /*0420*/  @!P1 IADD3 R16, P2, PT, R8, R22, RZ ;  /* 0x0000001608109210 */ /* 0x000fe20007f5e0ff */
[----:B------:R-:W-:-:S03]  /*0430*/  @P1 IMAD R18, R18, R19, RZ ;  /* 0x0000001312121224 */ /* 0x000fc600078e02ff */
[----:B------:R-:W-:Y:S01]  /*0440*/  @!P1 IADD3.X R17, PT, PT, R20, R9, R17, P2, !PT ;  /* 0x0000000914119210 */ /* 0x000fe200017fe411 */
[----:B------:R-:W-:-:S04]  /*0450*/  @P1 IMAD.WIDE.U32 R8, R24, R19, R12 ;  /* 0x0000001318081225 */ /* 0x000fc800078e000c */
[----:B0-----:R-:W-:Y:S01]  /*0460*/  @P1 IMAD R11, R24, R23, R18 ;  /* 0x00000017180b1224 */ /* 0x001fe200078e0212 */
[----:B------:R-:W-:Y:S01]  /*0470*/  @P1 IADD3 R26, P2, PT, R8, R22, RZ ;  /* 0x00000016081a1210 */ /* 0x000fe20007f5e0ff */
[----:B------:R0:W4:Y:S03]  /*0480*/  @!P1 LDG.E.U8 R16, desc[UR8][R16.64] ;  /* 0x0000000810109981 */ /* 0x000126000c1e1100 */
[----:B------:R-:W-:Y:S02]  /*0490*/  @P1 IADD3.X R27, PT, PT, R20, R9, R11, P2, !PT ;  /* 0x00000009141b1210 */ /* 0x000fe400017fe40b */
[----:B------:R-:W-:-:S03]  /*04a0*/  IADD3 R18, PT, PT, R7, -0x1, RZ ;  /* 0xffffffff07127810 */ /* 0x000fc60007ffe0ff */
[----:B------:R-:W5:Y:S01]  /*04b0*/  @P1 LDG.E.U8 R26, desc[UR8][R26.64] ;  /* 0x000000081a1a1981 */ /* 0x000f62000c1e1100 */
[----:B--2---:R-:W-:Y:S02]  /*04c0*/  @P0 IADD3 R3, P2, PT, R10, R3, RZ ;  /* 0x000000030a030210 */ /* 0x004fe40007f5e0ff */
[----:B---3--:R-:W-:-:S03]  /*04d0*/  @!P0 IADD3 R0, P3, PT, R15, R0, RZ ;  /* 0x000000000f008210 */ /* 0x008fc60007f7e0ff */
[----:B------:R-:W-:Y:S02]  /*04e0*/  @P0 IMAD.X R4, RZ, RZ, R4, P2 ;  /* 0x000000ffff040224 */ /* 0x000fe400010e0604 */
[----:B------:R-:W-:Y:S01]  /*04f0*/  @!P0 IMAD.X R2, RZ, RZ, R2, P3 ;  /* 0x000000ffff028224 */ /* 0x000fe200018e0602 */
[----:B------:R-:W-:-:S13]  /*0500*/  ISETP.NE.AND P0, PT, RZ, UR7, PT ;  /* 0x00000007ff007c0c */ /* 0x000fda000bf05270 */
[----:B------:R-:W-:Y:S01]  /*0510*/  @P0 SHF.R.S32.HI R8, RZ, 0x1f, R18 ;  /* 0x0000001fff080819 */ /* 0x000fe20000011412 */
[----:B------:R-:W-:Y:S01]  /*0520*/  @P0 IMAD.WIDE.U32 R10, R18, R19, R12 ;  /* 0x00000013120a0225 */ /* 0x000fe200078e000c */
[----:B------:R-:W-:-:S03]  /*0530*/  @!P0 SHF.R.S32.HI R24, RZ, 0x1f, R18 ;  /* 0x0000001fff188819 */ /* 0x000fc60000011412 */
[-C--:B------:R-:W-:Y:S01]  /*0540*/  @P0 IMAD R14, R8, R19.reuse, RZ ;  /* 0x00000013080e0224 */ /* 0x080fe200078e02ff */
[----:B------:R-:W-:Y:S01]  /*0550*/  @P0 IADD3 R10, P2, PT, R10, R22, RZ ;  /* 0x000000160a0a0210 */ /* 0x000fe20007f5e0ff */
[----:B------:R-:W-:-:S04]  /*0560*/  @!P0 IMAD.WIDE.U32 R8, R18, R19, R12 ;  /* 0x0000001312088225 */ /* 0x000fc800078e000c */
[----:B------:R-:W-:Y:S02]  /*0570*/  @!P0 IMAD R24, R24, R19, RZ ;  /* 0x0000001318188224 */ /* 0x000fe400078e02ff */
[-C--:B------:R-:W-:Y:S01]  /*0580*/  @P0 IMAD R15, R18, R23.reuse, R14 ;  /* 0x00000017120f0224 */ /* 0x080fe200078e020e */
[----:B------:R-:W-:Y:S01]  /*0590*/  @!P0 IADD3 R14, P3, PT, R8, R22, RZ ;  /* 0x00000016080e8210 */ /* 0x000fe20007f7e0ff */
[----:B0-----:R-:W-:Y:S02]  /*05a0*/  @!P0 IMAD R17, R18, R23, R24 ;  /* 0x0000001712118224 */ /* 0x001fe400078e0218 */
[----:B------:R-:W-:Y:S01]  /*05b0*/  @P0 IMAD.MOV.U32 R8, RZ, RZ, R10 ;  /* 0x000000ffff080224 */ /* 0x000fe200078e000a */
[C---:B------:R-:W-:Y:S02]  /*05c0*/  @P0 IADD3.X R11, PT, PT, R20.reuse, R11, R15, P2, !PT ;  /* 0x0000000b140b0210 */ /* 0x040fe400017fe40f */
[----:B------:R-:W-:-:S03]  /*05d0*/  @!P0 IADD3.X R15, PT, PT, R20, R9, R17, P3, !PT ;  /* 0x00000009140f8210 */ /* 0x000fc60001ffe411 */
[----:B------:R-:W-:-:S05]  /*05e0*/  @P0 IMAD.MOV.U32 R9, RZ, RZ, R11 ;  /* 0x000000ffff090224 */ /* 0x000fca00078e000b */
[----:B------:R0:W2:Y:S01]  /*05f0*/  @P0 LDG.E.U8 R21, desc[UR8][R8.64] ;  /* 0x0000000808150981 */ /* 0x0000a2000c1e1100 */
[----:B------:R-:W-:Y:S01]  /*0600*/  @!P0 IMAD.MOV.U32 R9, RZ, RZ, R15 ;  /* 0x000000ffff098224 */ /* 0x000fe200078e000f */
[----:B------:R-:W-:-:S05]  /*0610*/  @!P0 MOV R8, R14 ;  /* 0x0000000e00088202 */ /* 0x000fca0000000f00 */
[----:B------:R-:W3:Y:S01]  /*0620*/  @!P0 LDG.E.U8 R9, desc[UR8][R8.64] ;  /* 0x0000000808098981 */ /* 0x000ee2000c1e1100 */
[----:B------:R-:W-:Y:S01]  /*0630*/  SHF.R.S32.HI R14, RZ, 0x1f, R7 ;  /* 0x0000001fff0e7819 */ /* 0x000fe20000011407 */
[----:B------:R-:W-:-:S04]  /*0640*/  @!P1 IMAD.WIDE.U32 R10, R7, R19, R12 ;  /* 0x00000013070a9225 */ /* 0x000fc800078e000c */
[-C--:B------:R-:W-:Y:S01]  /*0650*/  @!P1 IMAD R18, R14, R19.reuse, RZ ;  /* 0x000000130e129224 */ /* 0x080fe200078e02ff */
[-C--:B------:R-:W-:Y:S01]  /*0660*/  @!P1 IADD3 R10, P2, PT, R10, R22.reuse, RZ ;  /* 0x000000160a0a9210 */ /* 0x080fe20007f5e0ff */
[----:B------:R-:W-:Y:S02]  /*0670*/  @P1 IMAD R24, R14, R19, RZ ;  /* 0x000000130e181224 */ /* 0x000fe400078e02ff */
[C---:B------:R-:W-:Y:S02]  /*0680*/  @!P1 IMAD R17, R7.reuse, R23, R18 ;  /* 0x0000001707119224 */ /* 0x040fe400078e0212 */
[C---:B------:R-:W-:Y:S02]  /*0690*/  VIADD R18, R7.reuse, 0x1 ;  /* 0x0000000107127836 */ /* 0x040fe40000000000 */
[C---:B------:R-:W-:Y:S01]  /*06a0*/  @P1 IMAD.WIDE.U32 R14, R7.reuse, R19, R12 ;  /* 0x00000013070e1225 */ /* 0x040fe200078e000c */
[----:B------:R-:W-:Y:S02]  /*06b0*/  @!P1 IADD3.X R11, PT, PT, R20, R11, R17, P2, !PT ;  /* 0x0000000b140b9210 */ /* 0x000fe400017fe411 */
[----:B0-----:R-:W-:Y:S01]  /*06c0*/  @P0 SHF.R.S32.HI R8, RZ, 0x1f, R18 ;  /* 0x0000001fff080819 */ /* 0x001fe20000011412 */
[----:B------:R-:W-:Y:S01]  /*06d0*/  @P1 IMAD R17, R7, R23, R24 ;  /* 0x0000001707111224 */ /* 0x000fe200078e0218 */
[----:B------:R-:W-:Y:S01]  /*06e0*/  @P1 IADD3 R14, P2, PT, R14, R22, RZ ;  /* 0x000000160e0e1210 */ /* 0x000fe20007f5e0ff */
[----:B------:R-:W-:Y:S01]  /*06f0*/  @P0 IMAD.WIDE.U32 R28, R18, R19, R12 ;  /* 0x00000013121c0225 */ /* 0x000fe200078e000c */
[----:B------:R-:W-:-:S02]  /*0700*/  @!P0 SHF.R.S32.HI R24, RZ, 0x1f, R18 ;  /* 0x0000001fff188819 */ /* 0x000fc40000011412 */
[----:B------:R-:W-:Y:S01]  /*0710*/  @P1 IADD3.X R15, PT, PT, R20, R15, R17, P2, !PT ;  /* 0x0000000f140f1210 */ /* 0x000fe200017fe411 */
[-C--:B------:R-:W-:Y:S01]  /*0720*/  @P0 IMAD R8, R8, R19.reuse, RZ ;  /* 0x0000001308080224 */ /* 0x080fe200078e02ff */
[-C--:B------:R-:W-:Y:S01]  /*0730*/  @P0 IADD3 R17, P2, PT, R28, R22.reuse, RZ ;  /* 0x000000161c110210 */ /* 0x080fe20007f5e0ff */
[----:B------:R-:W-:Y:S02]  /*0740*/  @!P0 IMAD R24, R24, R19, RZ ;  /* 0x0000001318188224 */ /* 0x000fe400078e02ff */
[CC--:B------:R-:W-:Y:S02]  /*0750*/  @P0 IMAD R25, R18.reuse, R23.reuse, R8 ;  /* 0x0000001712190224 */ /* 0x0c0fe400078e0208 */
[----:B------:R0:W2:Y:S01]  /*0760*/  @!P1 LDG.E.U8 R8, desc[UR8][R10.64] ;  /* 0x000000080a089981 */ /* 0x0000a2000c1e1100 */
[----:B------:R-:W-:Y:S02]  /*0770*/  @!P0 IMAD R27, R18, R23, R24 ;  /* 0x00000017121b8224 */ /* 0x000fe400078e0218 */
[----:B------:R-:W-:Y:S01]  /*0780*/  @P0 IADD3.X R28, PT, PT, R20, R29, R25, P2, !PT ;  /* 0x0000001d141c0210 */ /* 0x000fe200017fe419 */
[----:B0-----:R-:W-:Y:S01]  /*0790*/  @!P0 IMAD.WIDE.U32 R10, R18, R19, R12 ;  /* 0x00000013120a8225 */ /* 0x001fe200078e000c */
[----:B------:R-:W-:Y:S01]  /*07a0*/  IADD3 R24, PT, PT, R7, 0x2, RZ ;  /* 0x0000000207187810 */ /* 0x000fe20007ffe0ff */
[----:B------:R0:W2:Y:S01]  /*07b0*/  @P1 LDG.E.U8 R18, desc[UR8][R14.64] ;  /* 0x000000080e121981 */ /* 0x0000a2000c1e1100 */
[----:B------:R-:W-:-:S04]  /*07c0*/  @!P0 IADD3 R25, P2, PT, R10, R22, RZ ;  /* 0x000000160a198210 */ /* 0x000fc80007f5e0ff */
[----:B------:R-:W-:Y:S01]  /*07d0*/  @!P0 IADD3.X R27, PT, PT, R20, R11, R27, P2, !PT ;  /* 0x0000000b141b8210 */ /* 0x000fe200017fe41b */
[----:B------:R-:W-:Y:S02]  /*07e0*/  @P0 IMAD.MOV.U32 R11, RZ, RZ, R28 ;  /* 0x000000ffff0b0224 */ /* 0x000fe400078e001c */
[----:B------:R-:W-:Y:S01]  /*07f0*/  @P0 IMAD.MOV.U32 R10, RZ, RZ, R17 ;  /* 0x000000ffff0a0224 */ /* 0x000fe200078e0011 */
[----:B0-----:R-:W-:Y:S01]  /*0800*/  @!P0 MOV R14, R25 ;  /* 0x00000019000e8202 */ /* 0x001fe20000000f00 */
[----:B------:R-:W-:Y:S01]  /*0810*/  @!P0 IMAD.MOV.U32 R15, RZ, RZ, R27 ;  /* 0x000000ffff0f8224 */ /* 0x000fe200078e001b */
[----:B------:R-:W-:Y:S02]  /*0820*/  SHF.R.S32.HI R17, RZ, 0x1f, R24 ;  /* 0x0000001fff117819 */ /* 0x000fe40000011418 */
[----:B------:R-:W2:Y:S01]  /*0830*/  @P0 LDG.E.U8 R11, desc[UR8][R10.64] ;  /* 0x000000080a0b0981 */ /* 0x000ea2000c1e1100 */
[----:B----4-:R-:W-:Y:S02]  /*0840*/  @!P1 IADD3 R3, P3, PT, R16, R3, RZ ;  /* 0x0000000310039210 */ /* 0x010fe40007f7e0ff */
[----:B------:R-:W-:Y:S01]  /*0850*/  @!P1 IMAD R16, R17, R19, RZ ;  /* 0x0000001311109224 */ /* 0x000fe200078e02ff */
[----:B------:R0:W4:Y:S03]  /*0860*/  @!P0 LDG.E.U8 R10, desc[UR8][R14.64] ;  /* 0x000000080e0a8981 */ /* 0x000126000c1e1100 */
[----:B------:R-:W-:-:S02]  /*0870*/  @!P1 IMAD R25, R24, R23, R16 ;  /* 0x0000001718199224 */ /* 0x000fc400078e0210 */
[----:B0-----:R-:W-:-:S03]  /*0880*/  @!P1 IMAD.WIDE.U32 R14, R24, R19, R12 ;  /* 0x00000013180e9225 */ /* 0x001fc600078e000c */
[----:B------:R-:W-:Y:S01]  /*0890*/  @!P1 IADD3 R14, P2, PT, R14, R22, RZ ;  /* 0x000000160e0e9210 */ /* 0x000fe20007f5e0ff */
[----:B------:R-:W-:-:S03]  /*08a0*/  VIADD R28, R7, 0x3 ;  /* 0x00000003071c7836 */ /* 0x000fc60000000000 */
[----:B------:R-:W-:Y:S01]  /*08b0*/  @!P1 IADD3.X R15, PT, PT, R20, R15, R25, P2, !PT ;  /* 0x0000000f140f9210 */ /* 0x000fe200017fe419 */
[-C--:B------:R-:W-:Y:S02]  /*08c0*/  @P1 IMAD R25, R17, R19.reuse, RZ ;  /* 0x0000001311191224 */ /* 0x080fe400078e02ff */
[----:B------:R-:W-:Y:S01]  /*08d0*/  @P1 IMAD.WIDE.U32 R16, R24, R19, R12 ;  /* 0x0000001318101225 */ /* 0x000fe200078e000c */
[----:B------:R-:W-:-:S03]  /*08e0*/  @P0 SHF.R.S32.HI R27, RZ, 0x1f, R28 ;  /* 0x0000001fff1b0819 */ /* 0x000fc6000001141c */
[----:B------:R-:W-:Y:S01]  /*08f0*/  @P1 IMAD R25, R24, R23, R25 ;  /* 0x0000001718191224 */ /* 0x000fe200078e0219 */
[----:B------:R-:W-:Y:S01]  /*0900*/  @P1 IADD3 R16, P2, PT, R16, R22, RZ ;  /* 0x0000001610101210 */ /* 0x000fe20007f5e0ff */
[----:B------:R0:W4:Y:S01]  /*0910*/  @!P1 LDG.E.U8 R24, desc[UR8][R14.64] ;  /* 0x000000080e189981 */ /* 0x000122000c1e1100 */
[----:B------:R-:W-:Y:S02]  /*0920*/  @P0 IMAD R27, R27, R19, RZ ;  /* 0x000000131b1b0224 */ /* 0x000fe400078e02ff */
[----:B------:R-:W-:Y:S02]  /*0930*/  @P1 IADD3.X R17, PT, PT, R20, R17, R25, P2, !PT ;  /* 0x0000001114111210 */ /* 0x000fe400017fe419 */
[----:B-----5:R-:W-:Y:S01]  /*0940*/  @P1 IADD3 R0, P4, PT, R26, R0, RZ ;  /* 0x000000001a001210 */ /* 0x020fe20007f9e0ff */
[C---:B------:R-:W-:Y:S02]  /*0950*/  @P0 IMAD R27, R28.reuse, R23, R27 ;  /* 0x000000171c1b0224 */ /* 0x040fe400078e021b */
[----:B0-----:R-:W-:Y:S01]  /*0960*/  @P0 IMAD.WIDE.U32 R14, R28, R19, R12 ;  /* 0x000000131c0e0225 */ /* 0x001fe200078e000c */
[----:B------:R0:W5:Y:S01]  /*0970*/  @P1 LDG.E.U8 R25, desc[UR8][R16.64] ;  /* 0x0000000810191981 */ /* 0x000162000c1e1100 */
[----:B------:R-:W-:-:S02]  /*0980*/  @!P0 SHF.R.S32.HI R26, RZ, 0x1f, R28 ;  /* 0x0000001fff1a8819 */ /* 0x000fc4000001141c */
[----:B0-----:R-:W-:-:S03]  /*0990*/  @P0 IADD3 R16, P2, PT, R14, R22, RZ ;  /* 0x000000160e100210 */ /* 0x001fc60007f5e0ff */
[----:B------:R-:W-:Y:S01]  /*09a0*/  @!P0 IMAD R26, R26, R19, RZ ;  /* 0x000000131a1a8224 */ /* 0x000fe200078e02ff */
[----:B------:R-:W-:Y:S01]  /*09b0*/  @P0 IADD3.X R17, PT, PT, R20, R15, R27, P2, !PT ;  /* 0x0000000f14110210 */ /* 0x000fe200017fe41b */
[----:B------:R-:W-:-:S04]  /*09c0*/  @!P0 IMAD.WIDE.U32 R14, R28, R19, R12 ;  /* 0x000000131c0e8225 */ /* 0x000fc800078e000c */
[----:B------:R-:W-:Y:S01]  /*09d0*/  @!P0 IMAD R27, R28, R23, R26 ;  /* 0x000000171c1b8224 */ /* 0x000fe200078e021a */
[----:B------:R0:W5:Y:S01]  /*09e0*/  @P0 LDG.E.U8 R16, desc[UR8][R16.64] ;  /* 0x0000000810100981 */ /* 0x000162000c1e1100 */
[----:B------:R-:W-:-:S04]  /*09f0*/  @!P0 IADD3 R14, P2, PT, R14, R22, RZ ;  /* 0x000000160e0e8210 */ /* 0x000fc80007f5e0ff */
[----:B------:R-:W-:Y:S02]  /*0a00*/  @!P0 IADD3.X R15, PT, PT, R20, R15, R27, P2, !PT ;  /* 0x0000000f140f8210 */ /* 0x000fe400017fe41b */
[----:B0-----:R-:W-:-:S03]  /*0a10*/  IADD3 R17, PT, PT, R7, 0x4, RZ ;  /* 0x0000000407117810 */ /* 0x001fc60007ffe0ff */
[----:B------:R0:W5:Y:S01]  /*0a20*/  @!P0 LDG.E.U8 R26, desc[UR8][R14.64] ;  /* 0x000000080e1a8981 */ /* 0x000162000c1e1100 */
[----:B------:R-:W-:Y:S01]  /*0a30*/  SHF.R.S32.HI R28, RZ, 0x1f, R17 ;  /* 0x0000001fff1c7819 */ /* 0x000fe20000011411 */
[----:B0-----:R-:W-:-:S04]  /*0a40*/  @!P1 IMAD.WIDE.U32 R14, R17, R19, R12 ;  /* 0x00000013110e9225 */ /* 0x001fc800078e000c */
[-C--:B------:R-:W-:Y:S01]  /*0a50*/  @P1 IMAD.WIDE.U32 R12, R17, R19.reuse, R12 ;  /* 0x00000013110c1225 */ /* 0x080fe200078e000c */
[----:B------:R-:W-:Y:S02]  /*0a60*/  @!P1 IADD3 R14, P2, PT, R14, R22, RZ ;  /* 0x000000160e0e9210 */ /* 0x000fe40007f5e0ff */
[----:B---3--:R-:W-:Y:S01]  /*0a70*/  @!P0 IADD3 R0, P6, PT, R9, R0, RZ ;  /* 0x0000000009008210 */ /* 0x008fe20007fde0ff */
[CC--:B------:R-:W-:Y:S02]  /*0a80*/  @!P1 IMAD R9, R28.reuse, R19.reuse, RZ ;  /* 0x000000131c099224 */ /* 0x0c0fe400078e02ff */
[----:B------:R-:W-:Y:S02]  /*0a90*/  @P1 IMAD R28, R28, R19, RZ ;  /* 0x000000131c1c1224 */ /* 0x000fe400078e02ff */
[CC--:B------:R-:W-:Y:S02]  /*0aa0*/  @!P1 IMAD R9, R17.reuse, R23.reuse, R9 ;  /* 0x0000001711099224 */ /* 0x0c0fe400078e0209 */
[----:B------:R-:W-:-:S03]  /*0ab0*/  @P1 IMAD R17, R17, R23, R28 ;  /* 0x0000001711111224 */ /* 0x000fc600078e021c */
[----:B------:R-:W-:Y:S02]  /*0ac0*/  @!P1 IADD3.X R15, PT, PT, R20, R15, R9, P2, !PT ;  /* 0x0000000f140f9210 */ /* 0x000fe400017fe409 */
[----:B------:R-:W-:-:S03]  /*0ad0*/  @P1 IADD3 R22, P2, PT, R12, R22, RZ ;  /* 0x000000160c161210 */ /* 0x000fc60007f5e0ff */
[----:B------:R-:W3:Y:S01]  /*0ae0*/  @!P1 LDG.E.U8 R14, desc[UR8][R14.64] ;  /* 0x000000080e0e9981 */ /* 0x000ee2000c1e1100 */
[----:B------:R-:W-:-:S06]  /*0af0*/  @P1 IADD3.X R23, PT, PT, R20, R13, R17, P2, !PT ;  /* 0x0000000d14171210 */ /* 0x000fcc00017fe411 */
[----:B------:R-:W3:Y:S01]  /*0b00*/  @P1 LDG.E.U8 R23, desc[UR8][R22.64] ;  /* 0x0000000816171981 */ /* 0x000ee2000c1e1100 */
[----:B------:R-:W-:Y:S01]  /*0b10*/  @!P1 IMAD.X R4, RZ, RZ, R4, P3 ;  /* 0x000000ffff049224 */ /* 0x000fe200018e0604 */
[----:B--2---:R-:W-:Y:S01]  /*0b20*/  @P0 IADD3 R3, P5, PT, R21, R3, RZ ;  /* 0x0000000315030210 */ /* 0x004fe20007fbe0ff */
[----:B------:R-:W-:-:S03]  /*0b30*/  @P1 IMAD.X R2, RZ, RZ, R2, P4 ;  /* 0x000000ffff021224 */ /* 0x000fc600020e0602 */
[----:B------:R-:W-:Y:S01]  /*0b40*/  @P0 IADD3.X R4, PT, PT, RZ, R4, RZ, P5, !PT ;  /* 0x00000004ff040210 */ /* 0x000fe20002ffe4ff */
[----:B------:R-:W-:Y:S01]  /*0b50*/  @!P0 IMAD.X R2, RZ, RZ, R2, P6 ;  /* 0x000000ffff028224 */ /* 0x000fe200030e0602 */
[----:B------:R-:W-:Y:S01]  /*0b60*/  @!P1 IADD3 R3, P2, PT, R8, R3, RZ ;  /* 0x0000000308039210 */ /* 0x000fe20007f5e0ff */
[----:B------:R-:W-:-:S04]  /*0b70*/  UIADD3 UR5, UPT, UPT, UR5, 0x8, URZ ;  /* 0x0000000805057890 */ /* 0x000fc8000fffe0ff */
[----:B------:R-:W-:Y:S01]  /*0b80*/  @!P1 IMAD.X R4, RZ, RZ, R4, P2 ;  /* 0x000000ffff049224 */ /* 0x000fe200010e0604 */
[----:B------:R-:W-:-:S04]  /*0b90*/  @P1 IADD3 R0, P3, PT, R18, R0, RZ ;  /* 0x0000000012001210 */ /* 0x000fc80007f7e0ff */
[----:B------:R-:W-:Y:S01]  /*0ba0*/  @P1 IADD3.X R2, PT, PT, RZ, R2, RZ, P3, !PT ;  /* 0x00000002ff021210 */ /* 0x000fe20001ffe4ff */
[----:B------:R-:W-:Y:S01]  /*0bb0*/  UISETP.NE.AND UP1, UPT, UR5, URZ, UPT ;  /* 0x000000ff0500728c */ /* 0x000fe2000bf25270 */
[----:B------:R-:W-:-:S05]  /*0bc0*/  @P0 IADD3 R3, P4, PT, R11, R3, RZ ;  /* 0x000000030b030210 */ /* 0x000fca0007f9e0ff */
[----:B------:R-:W-:Y:S01]  /*0bd0*/  @P0 IMAD.X R4, RZ, RZ, R4, P4 ;  /* 0x000000ffff040224 */ /* 0x000fe200020e0604 */
[----:B----4-:R-:W-:-:S05]  /*0be0*/  @!P0 IADD3 R0, P5, PT, R10, R0, RZ ;  /* 0x000000000a008210 */ /* 0x010fca0007fbe0ff */
[----:B------:R-:W-:Y:S02]  /*0bf0*/  @!P0 IMAD.X R2, RZ, RZ, R2, P5 ;  /* 0x000000ffff028224 */ /* 0x000fe400028e0602 */
[----:B------:R-:W-:Y:S01]  /*0c00*/  VIADD R7, R7, 0x8 ;  /* 0x0000000807077836 */ /* 0x000fe20000000000 */
[----:B------:R-:W-:-:S04]  /*0c10*/  @!P1 IADD3 R3, P6, PT, R24, R3, RZ ;  /* 0x0000000318039210 */ /* 0x000fc80007fde0ff */
[----:B------:R-:W-:Y:S02]  /*0c20*/  @!P1 IADD3.X R4, PT, PT, RZ, R4, RZ, P6, !PT ;  /* 0x00000004ff049210 */ /* 0x000fe400037fe4ff */
[----:B-----5:R-:W-:-:S05]  /*0c30*/  @P1 IADD3 R0, P2, PT, R25, R0, RZ ;  /* 0x0000000019001210 */ /* 0x020fca0007f5e0ff */
[----:B------:R-:W-:Y:S01]  /*0c40*/  @P1 IMAD.X R2, RZ, RZ, R2, P2 ;  /* 0x000000ffff021224 */ /* 0x000fe200010e0602 */
[----:B------:R-:W-:-:S05]  /*0c50*/  @P0 IADD3 R3, P3, PT, R16, R3, RZ ;  /* 0x0000000310030210 */ /* 0x000fca0007f7e0ff */
[----:B------:R-:W-:Y:S01]  /*0c60*/  @P0 IMAD.X R4, RZ, RZ, R4, P3 ;  /* 0x000000ffff040224 */ /* 0x000fe200018e0604 */
[----:B------:R-:W-:-:S04]  /*0c70*/  @!P0 IADD3 R0, P4, PT, R26, R0, RZ ;  /* 0x000000001a008210 */ /* 0x000fc80007f9e0ff */
[----:B------:R-:W-:Y:S02]  /*0c80*/  @!P0 IADD3.X R2, PT, PT, RZ, R2, RZ, P4, !PT ;  /* 0x00000002ff028210 */ /* 0x000fe400027fe4ff */
[----:B---3--:R-:W-:Y:S02]  /*0c90*/  @!P1 IADD3 R3, P5, PT, R14, R3, RZ ;  /* 0x000000030e039210 */ /* 0x008fe40007fbe0ff */
[----:B------:R-:W-:-:S03]  /*0ca0*/  @P1 IADD3 R0, P2, PT, R23, R0, RZ ;  /* 0x0000000017001210 */ /* 0x000fc60007f5e0ff */
[----:B------:R-:W-:Y:S01]  /*0cb0*/  @!P1 IMAD.X R4, RZ, RZ, R4, P5 ;  /* 0x000000ffff049224 */ /* 0x000fe200028e0604 */
[----:B------:R-:W-:Y:S01]  /*0cc0*/  @P1 IADD3.X R2, PT, PT, RZ, R2, RZ, P2, !PT ;  /* 0x00000002ff021210 */ /* 0x000fe200017fe4ff */
[----:B------:R-:W-:Y:S08]  /*0cd0*/  BRA.U UP1, `(.L_x_2) ;  /* 0xfffffff5013c7547 */ /* 0x000ff0000b83ffff */
[----:B------:R-:W-:-:S07]  /*0ce0*/  VIADD R7, R7, 0xfffffffd ;  /* 0xfffffffd07077836 */ /* 0x000fce0000000000 */
.L_x_1:
[----:B------:R-:W-:-:S04]  /*0cf0*/  UIADD3 UR5, UPT, UPT, UR4, 0x1, URZ ;  /* 0x0000000104057890 */ /* 0x000fc8000fffe0ff */
[----:B------:R-:W-:-:S04]  /*0d00*/  ULOP3.LUT UR10, UR5, 0x7, URZ, 0xc0, !UPT ;  /* 0x00000007050a7892 */ /* 0x000fc8000f8ec0ff */
[----:B------:R-:W-:-:S09]  /*0d10*/  UISETP.NE.AND UP1, UPT, UR10, URZ, UPT ;  /* 0x000000ff0a00728c */ /* 0x000fd2000bf25270 */
[----:B------:R-:W-:Y:S05]  /*0d20*/  BRA.U !UP1, `(.L_x_3) ;  /* 0x0000000909847547 */ /* 0x000fea000b800000 */
[----:B------:R-:W-:-:S04]  /*0d30*/  ULOP3.LUT UR10, UR5, 0x3, URZ, 0xc0, !UPT ;  /* 0x00000003050a7892 */ /* 0x000fc8000f8ec0ff */
[----:B------:R-:W-:Y:S01]  /*0d40*/  UISETP.NE.AND UP1, UPT, UR10, URZ, UPT ;  /* 0x000000ff0a00728c */ /* 0x000fe2000bf25270 */
[----:B------:R-:W-:Y:S10]  /*0d50*/  BRA.U !UP0, `(.L_x_4) ;  /* 0x0000000508647547 */ /* 0x000ff4000b800000 */
[----:B------:R-:W0:Y:S01]  /*0d60*/  LDC.64 R14, c[0x0][0x388] ;  /* 0x0000e200ff0e7b82 */ /* 0x000e220000000a00 */
[C---:B-1----:R-:W-:Y:S01]  /*0d70*/  LOP3.LUT P4, R21, R7.reuse, 0x1, RZ, 0xc0, !PT ;  /* 0x0000000107157812 */ /* 0x042fe2000788c0ff */
[----:B------:R-:W-:Y:S01]  /*0d80*/  VIADD R20, R7, 0x1 ;  /* 0x0000000107147836 */ /* 0x000fe20000000000 */
[----:B------:R-:W-:Y:S02]  /*0d90*/  SHF.R.S32.HI R27, RZ, 0x1f, R7 ;  /* 0x0000001fff1b7819 */ /* 0x000fe40000011407 */
[----:B------:R-:W-:Y:S02]  /*0da0*/  ISETP.NE.AND P0, PT, R21, RZ, PT ;  /* 0x000000ff1500720c */ /* 0x000fe40003f05270 */
[----:B------:R-:W-:Y:S01]  /*0db0*/  SHF.R.S32.HI R25, RZ, 0x1f, R20 ;  /* 0x0000001fff197819 */ /* 0x000fe20000011414 */
[----:B------:R-:W1:Y:S01]  /*0dc0*/  LDC.64 R12, c[0x0][0x380] ;  /* 0x0000e000ff0c7b82 */ /* 0x000e620000000a00 */
[----:B------:R-:W-:-:S05]  /*0dd0*/  IADD3 R24, PT, PT, R7, 0x2, RZ ;  /* 0x0000000207187810 */ /* 0x000fca0007ffe0ff */
[----:B------:R-:W-:Y:S01]  /*0de0*/  @P4 MOV R10, R5 ;  /* 0x00000005000a4202 */ /* 0x000fe20000000f00 */
[----:B------:R-:W-:Y:S02]  /*0df0*/  @P4 IMAD.MOV.U32 R11, RZ, RZ, R6 ;  /* 0x000000ffff0b4224 */ /* 0x000fe400078e0006 */
[----:B0-----:R-:W-:Y:S02]  /*0e00*/  @P4 IMAD.MOV.U32 R8, RZ, RZ, R14 ;  /* 0x000000ffff084224 */ /* 0x001fe400078e000e */
[----:B------:R-:W-:Y:S02]  /*0e10*/  @P4 IMAD.MOV.U32 R22, RZ, RZ, R15 ;  /* 0x000000ffff164224 */ /* 0x000fe400078e000f */
[-C--:B------:R-:W-:Y:S02]  /*0e20*/  @P4 IMAD R18, R27, R8.reuse, RZ ;  /* 0x000000081b124224 */ /* 0x080fe400078e02ff */
[----:B------:R-:W-:Y:S01]  /*0e30*/  @P4 IMAD.WIDE.U32 R16, R7, R8, R10 ;  /* 0x0000000807104225 */ /* 0x000fe200078e000a */
[----:B------:R-:W-:-:S02]  /*0e40*/  @!P4 MOV R8, R14 ;  /* 0x0000000e0008c202 */ /* 0x000fc40000000f00 */
[----:B-1----:R-:W-:Y:S01]  /*0e50*/  @P4 MOV R9, R12 ;  /* 0x0000000c00094202 */ /* 0x002fe20000000f00 */
[----:B------:R-:W-:Y:S01]  /*0e60*/  @P4 IMAD.MOV.U32 R23, RZ, RZ, R13 ;  /* 0x000000ffff174224 */ /* 0x000fe200078e000d */
[----:B------:R-:W-:Y:S01]  /*0e70*/  @!P4 MOV R11, R6 ;  /* 0x00000006000bc202 */ /* 0x000fe20000000f00 */
[----:B------:R-:W-:Y:S01]  /*0e80*/  @P4 IMAD R19, R7, R22, R18 ;  /* 0x0000001607134224 */ /* 0x000fe200078e0212 */
[----:B------:R-:W-:Y:S01]  /*0e90*/  @P4 IADD3 R18, P1, PT, R16, R9, RZ ;  /* 0x0000000910124210 */ /* 0x000fe20007f3e0ff */
[----:B------:R-:W-:Y:S02]  /*0ea0*/  @!P4 IMAD.MOV.U32 R10, RZ, RZ, R5 ;  /* 0x000000ffff0ac224 */ /* 0x000fe400078e0005 */
[----:B------:R-:W-:Y:S01]  /*0eb0*/  @!P4 IMAD.MOV.U32 R22, RZ, RZ, R15 ;  /* 0x000000ffff16c224 */ /* 0x000fe200078e000f */
[----:B------:R-:W-:Y:S01]  /*0ec0*/  @P4 IADD3.X R19, PT, PT, R23, R17, R19, P1, !PT ;  /* 0x0000001117134210 */ /* 0x000fe20000ffe413 */
[-C--:B------:R-:W-:Y:S01]  /*0ed0*/  @!P4 IMAD R14, R27, R8.reuse, RZ ;  /* 0x000000081b0ec224 */ /* 0x080fe200078e02ff */
[----:B------:R-:W-:Y:S01]  /*0ee0*/  ISETP.NE.AND P1, PT, R21, RZ, PT ;  /* 0x000000ff1500720c */ /* 0x000fe20003f25270 */
[----:B------:R-:W-:-:S04]  /*0ef0*/  @!P4 IMAD.WIDE.U32 R16, R7, R8, R10 ;  /* 0x000000080710c225 */ /* 0x000fc800078e000a */
[----:B------:R-:W-:Y:S02]  /*0f00*/  @!P4 IMAD.MOV.U32 R9, RZ, RZ, R12 ;  /* 0x000000ffff09c224 */ /* 0x000fe400078e000c */
[----:B------:R-:W-:Y:S02]  /*0f10*/  @!P4 IMAD.MOV.U32 R23, RZ, RZ, R13 ;  /* 0x000000ffff17c224 */ /* 0x000fe400078e000d */
[----:B------:R-:W-:Y:S01]  /*0f20*/  @!P4 IMAD R13, R7, R22, R14 ;  /* 0x00000016070dc224 */ /* 0x000fe200078e020e */
[----:B------:R-:W-:Y:S01]  /*0f30*/  @!P4 IADD3 R12, P2, PT, R16, R9, RZ ;  /* 0x00000009100cc210 */ /* 0x000fe20007f5e0ff */
[-C--:B------:R-:W-:Y:S02]  /*0f40*/  @!P0 IMAD R27, R25, R8.reuse, RZ ;  /* 0x00000008191b8224 */ /* 0x080fe400078e02ff */
[----:B------:R-:W-:Y:S01]  /*0f50*/  @!P0 IMAD.WIDE.U32 R14, R20, R8, R10 ;  /* 0x00000008140e8225 */ /* 0x000fe200078e000a */
[----:B------:R-:W-:-:S03]  /*0f60*/  @!P4 IADD3.X R13, PT, PT, R23, R17, R13, P2, !PT ;  /* 0x00000011170dc210 */ /* 0x000fc600017fe40d */
[----:B------:R-:W-:Y:S01]  /*0f70*/  @!P0 IMAD R27, R20, R22, R27 ;  /* 0x00000016141b8224 */ /* 0x000fe200078e021b */
[----:B------:R-:W-:Y:S01]  /*0f80*/  @!P0 IADD3 R14, P2, PT, R14, R9, RZ ;  /* 0x000000090e0e8210 */ /* 0x000fe20007f5e0ff */
[-C--:B------:R-:W-:Y:S01]  /*0f90*/  @P0 IMAD R25, R25, R8.reuse, RZ ;  /* 0x0000000819190224 */ /* 0x080fe200078e02ff */
[----:B------:R-:W2:Y:S01]  /*0fa0*/  @!P4 LDG.E.U8 R26, desc[UR8][R12.64] ;  /* 0x000000080c1ac981 */ /* 0x000ea2000c1e1100 */
[----:B------:R-:W-:Y:S01]  /*0fb0*/  @P0 IMAD.WIDE.U32 R16, R20, R8, R10 ;  /* 0x0000000814100225 */ /* 0x000fe200078e000a */
[----:B------:R-:W-:-:S03]  /*0fc0*/  @!P0 IADD3.X R15, PT, PT, R23, R15, R27, P2, !PT ;  /* 0x0000000f170f8210 */ /* 0x000fc600017fe41b */
[----:B------:R-:W-:Y:S01]  /*0fd0*/  @P0 IMAD R25, R20, R22, R25 ;  /* 0x0000001614190224 */ /* 0x000fe200078e0219 */
[----:B------:R-:W-:Y:S01]  /*0fe0*/  @P0 IADD3 R16, P2, PT, R16, R9, RZ ;  /* 0x0000000910100210 */ /* 0x000fe20007f5e0ff */
[----:B------:R-:W3:Y:S01]  /*0ff0*/  @!P0 LDG.E.U8 R14, desc[UR8][R14.64] ;  /* 0x000000080e0e8981 */ /* 0x000ee2000c1e1100 */
[----:B------:R-:W-:Y:S02]  /*1000*/  SHF.R.S32.HI R20, RZ, 0x1f, R24 ;  /* 0x0000001fff147819 */ /* 0x000fe40000011418 */
[----:B------:R-:W-:Y:S02]  /*1010*/  @P0 IADD3.X R17, PT, PT, R23, R17, R25, P2, !PT ;  /* 0x0000001117110210 */ /* 0x000fe400017fe419 */
[----:B------:R0:W4:Y:S01]  /*1020*/  @P4 LDG.E.U8 R25, desc[UR8][R18.64] ;  /* 0x0000000812194981 */ /* 0x000122000c1e1100 */
[CC--:B------:R-:W-:Y:S02]  /*1030*/  @P1 IMAD R21, R20.reuse, R8.reuse, RZ ;  /* 0x0000000814151224 */ /* 0x0c0fe400078e02ff */
[----:B------:R-:W-:Y:S01]  /*1040*/  @!P1 IMAD R27, R20, R8, RZ ;  /* 0x00000008141b9224 */ /* 0x000fe200078e02ff */
[----:B------:R-:W5:Y:S01]  /*1050*/  @P0 LDG.E.U8 R16, desc[UR8][R16.64] ;  /* 0x0000000810100981 */ /* 0x000f62000c1e1100 */
[----:B------:R-:W-:-:S02]  /*1060*/  @P1 IMAD R21, R24, R22, R21 ;  /* 0x0000001618151224 */ /* 0x000fc400078e0215 */
[C---:B------:R-:W-:Y:S02]  /*1070*/  @!P1 IMAD R27, R24.reuse, R22, R27 ;  /* 0x00000016181b9224 */ /* 0x040fe400078e021b */
[----:B0-----:R-:W-:-:S03]  /*1080*/  @P1 IMAD.WIDE.U32 R18, R24, R8, R10 ;  /* 0x0000000818121225 */ /* 0x001fc600078e000a */
[----:B------:R-:W-:-:S04]  /*1090*/  @P1 IADD3 R18, P2, PT, R18, R9, RZ ;  /* 0x0000000912121210 */ /* 0x000fc80007f5e0ff */
[----:B------:R-:W-:Y:S01]  /*10a0*/  @P1 IADD3.X R19, PT, PT, R23, R19, R21, P2, !PT ;  /* 0x0000001317131210 */ /* 0x000fe200017fe415 */
[----:B------:R-:W-:-:S04]  /*10b0*/  @!P1 IMAD.WIDE.U32 R20, R24, R8, R10 ;  /* 0x0000000818149225 */ /* 0x000fc800078e000a */
[----:B------:R-:W-:Y:S01]  /*10c0*/  VIADD R24, R7, 0x3 ;  /* 0x0000000307187836 */ /* 0x000fe20000000000 */
[----:B------:R-:W-:Y:S01]  /*10d0*/  @!P1 IADD3 R20, P2, PT, R20, R9, RZ ;  /* 0x0000000914149210 */ /* 0x000fe20007f5e0ff */
[----:B------:R-:W5:Y:S03]  /*10e0*/  @P1 LDG.E.U8 R18, desc[UR8][R18.64] ;  /* 0x0000000812121981 */ /* 0x000f66000c1e1100 */
[----:B------:R-:W-:Y:S02]  /*10f0*/  @!P1 IADD3.X R21, PT, PT, R23, R21, R27, P2, !PT ;  /* 0x0000001517159210 */ /* 0x000fe400017fe41b */
[----:B------:R-:W-:Y:S01]  /*1100*/  SHF.R.S32.HI R27, RZ, 0x1f, R24 ;  /* 0x0000001fff1b7819 */ /* 0x000fe20000011418 */
[----:B------:R-:W-:-:S03]  /*1110*/  @!P0 IMAD.WIDE.U32 R12, R24, R8, R10 ;  /* 0x00000008180c8225 */ /* 0x000fc600078e000a */
[----:B------:R-:W5:Y:S01]  /*1120*/  @!P1 LDG.E.U8 R21, desc[UR8][R20.64] ;  /* 0x0000000814159981 */ /* 0x000f62000c1e1100 */
[-C--:B------:R-:W-:Y:S02]  /*1130*/  @P0 IMAD R28, R27, R8.reuse, RZ ;  /* 0x000000081b1c0224 */ /* 0x080fe400078e02ff */
[----:B------:R-:W-:-:S04]  /*1140*/  @P0 IMAD.WIDE.U32 R10, R24, R8, R10 ;  /* 0x00000008180a0225 */ /* 0x000fc800078e000a */
[----:B------:R-:W-:Y:S01]  /*1150*/  @!P0 IMAD R29, R27, R8, RZ ;  /* 0x000000081b1d8224 */ /* 0x000fe200078e02ff */
[-C--:B------:R-:W-:Y:S01]  /*1160*/  @P0 IADD3 R10, P3, PT, R10, R9.reuse, RZ ;  /* 0x000000090a0a0210 */ /* 0x080fe20007f7e0ff */
[-C--:B------:R-:W-:Y:S01]  /*1170*/  @P0 IMAD R28, R24, R22.reuse, R28 ;  /* 0x00000016181c0224 */ /* 0x080fe200078e021c */
[----:B------:R-:W-:Y:S01]  /*1180*/  @!P0 IADD3 R8, P2, PT, R12, R9, RZ ;  /* 0x000000090c088210 */ /* 0x000fe20007f5e0ff */
[----:B------:R-:W-:-:S03]  /*1190*/  @!P0 IMAD R27, R24, R22, R29 ;  /* 0x00000016181b8224 */ /* 0x000fc600078e021d */
[C---:B------:R-:W-:Y:S02]  /*11a0*/  @P0 IADD3.X R11, PT, PT, R23.reuse, R11, R28, P3, !PT ;  /* 0x0000000b170b0210 */ /* 0x040fe40001ffe41c */
[----:B------:R-:W-:-:S04]  /*11b0*/  @!P0 IADD3.X R9, PT, PT, R23, R13, R27, P2, !PT ;  /* 0x0000000d17098210 */ /* 0x000fc800017fe41b */
[----:B------:R-:W5:Y:S04]  /*11c0*/  @P0 LDG.E.U8 R11, desc[UR8][R10.64] ;  /* 0x000000080a0b0981 */ /* 0x000f68000c1e1100 */
[----:B------:R-:W5:Y:S01]  /*11d0*/  @!P0 LDG.E.U8 R8, desc[UR8][R8.64] ;  /* 0x0000000808088981 */ /* 0x000f62000c1e1100 */
[----:B------:R-:W-:Y:S01]  /*11e0*/  VIADD R7, R7, 0x4 ;  /* 0x0000000407077836 */ /* 0x000fe20000000000 */
[----:B--2---:R-:W-:-:S04]  /*11f0*/  @!P4 IADD3 R0, P6, PT, R26, R0, RZ ;  /* 0x000000001a00c210 */ /* 0x004fc80007fde0ff */
[----:B------:R-:W-:Y:S02]  /*1200*/  @!P4 IADD3.X R2, PT, PT, RZ, R2, RZ, P6, !PT ;  /* 0x00000002ff02c210 */ /* 0x000fe400037fe4ff */
[----:B----4-:R-:W-:-:S04]  /*1210*/  @P4 IADD3 R3, P5, PT, R25, R3, RZ ;  /* 0x0000000319034210 */ /* 0x010fc80007fbe0ff */
[----:B---3--:R-:W-:Y:S01]  /*1220*/  @!P0 IADD3 R3, P2, PT, R14, R3, RZ ;  /* 0x000000030e038210 */ /* 0x008fe20007f5e0ff */
[----:B------:R-:W-:Y:S01]  /*1230*/  @P4 IMAD.X R4, RZ, RZ, R4, P5 ;  /* 0x000000ffff044224 */ /* 0x000fe200028e0604 */
[----:B-----5:R-:W-:-:S03]  /*1240*/  @P0 IADD3 R0, P3, PT, R16, R0, RZ ;  /* 0x0000000010000210 */ /* 0x020fc60007f7e0ff */
[----:B------:R-:W-:Y:S02]  /*1250*/  @!P0 IMAD.X R4, RZ, RZ, R4, P2 ;  /* 0x000000ffff048224 */ /* 0x000fe400010e0604 */
[----:B------:R-:W-:Y:S01]  /*1260*/  @P0 IMAD.X R2, RZ, RZ, R2, P3 ;  /* 0x000000ffff020224 */ /* 0x000fe200018e0602 */
[----:B------:R-:W-:-:S04]  /*1270*/  @P1 IADD3 R3, P5, PT, R18, R3, RZ ;  /* 0x0000000312031210 */ /* 0x000fc80007fbe0ff */
[----:B------:R-:W-:Y:S02]  /*1280*/  @P1 IADD3.X R4, PT, PT, RZ, R4, RZ, P5, !PT ;  /* 0x00000004ff041210 */ /* 0x000fe40002ffe4ff */
[----:B------:R-:W-:-:S05]  /*1290*/  @!P1 IADD3 R0, P4, PT, R21, R0, RZ ;  /* 0x0000000015009210 */ /* 0x000fca0007f9e0ff */
[----:B------:R-:W-:Y:S01]  /*12a0*/  @!P1 IMAD.X R2, RZ, RZ, R2, P4 ;  /* 0x000000ffff029224 */ /* 0x000fe200020e0602 */
[----:B------:R-:W-:Y:S02]  /*12b0*/  @P0 IADD3 R0, P3, PT, R11, R0, RZ ;  /* 0x000000000b000210 */ /* 0x000fe40007f7e0ff */
[----:B------:R-:W-:-:S03]  /*12c0*/  @!P0 IADD3 R3, P2, PT, R8, R3, RZ ;  /* 0x0000000308038210 */ /* 0x000fc60007f5e0ff */
[----:B------:R-:W-:Y:S01]  /*12d0*/  @P0 IMAD.X R2, RZ, RZ, R2, P3 ;  /* 0x000000ffff020224 */ /* 0x000fe200018e0602 */
[----:B------:R-:W-:-:S09]  /*12e0*/  @!P0 IADD3.X R4, PT, PT, RZ, R4, RZ, P2, !PT ;  /* 0x00000004ff048210 */ /* 0x000fd200017fe4ff */
.L_x_4:
[----:B------:R-:W-:Y:S05]  /*12f0*/  BRA.U !UP1, `(.L_x_3) ;  /* 0x0000000509107547 */ /* 0x000fea000b800000 */
[----:B------:R-:W-:Y:S02]  /*1300*/  UISETP.NE.AND UP1, UPT, UR10, 0x1, UPT ;  /* 0x000000010a00788c */ /* 0x000fe4000bf25270 */
[----:B------:R-:W-:-:S07]  /*1310*/  ULOP3.LUT UP2, URZ, UR5, 0x1, URZ, 0xc0, !UPT ;  /* 0x0000000105ff7892 */ /* 0x000fce000f84c0ff */
[----:B------:R-:W-:Y:S05]  /*1320*/  BRA.U !UP1, `(.L_x_5) ;  /* 0x0000000109c07547 */ /* 0x000fea000b800000 */
[----:B------:R-:W0:Y:S01]  /*1330*/  LDC.64 R12, c[0x0][0x388] ;  /* 0x0000e200ff0c7b82 */ /* 0x000e220000000a00 */
[C---:B-1----:R-:W-:Y:S02]  /*1340*/  LOP3.LUT P0, R8, R7.reuse, 0x1, RZ, 0xc0, !PT ;  /* 0x0000000107087812 */ /* 0x042fe4000780c0ff */
[----:B------:R-:W-:Y:S02]  /*1350*/  SHF.R.S32.HI R14, RZ, 0x1f, R7 ;  /* 0x0000001fff0e7819 */ /* 0x000fe40000011407 */
[----:B------:R-:W-:Y:S02]  /*1360*/  ISETP.NE.AND P1, PT, R8, RZ, PT ;  /* 0x000000ff0800720c */ /* 0x000fe40003f25270 */
[----:B------:R-:W-:Y:S01]  /*1370*/  IADD3 R21, PT, PT, R7, 0x1, RZ ;  /* 0x0000000107157810 */ /* 0x000fe20007ffe0ff */
[----:B------:R-:W1:Y:S03]  /*1380*/  LDC.64 R16, c[0x0][0x380] ;  /* 0x0000e000ff107b82 */ /* 0x000e660000000a00 */
[----:B------:R-:W-:-:S03]  /*1390*/  SHF.R.S32.HI R22, RZ, 0x1f, R21 ;  /* 0x0000001fff167819 */ /* 0x000fc60000011415 */
[----:B------:R-:W-:Y:S01]  /*13a0*/  @P0 MOV R9, R6 ;  /* 0x0000000600090202 */ /* 0x000fe20000000f00 */
[----:B------:R-:W-:Y:S02]  /*13b0*/  @P0 IMAD.MOV.U32 R8, RZ, RZ, R5 ;  /* 0x000000ffff080224 */ /* 0x000fe400078e0005 */
[----:B0-----:R-:W-:Y:S02]  /*13c0*/  @P0 IMAD.MOV.U32 R19, RZ, RZ, R12 ;  /* 0x000000ffff130224 */ /* 0x001fe400078e000c */
[----:B------:R-:W-:Y:S02]  /*13d0*/  @P0 IMAD.MOV.U32 R20, RZ, RZ, R13 ;  /* 0x000000ffff140224 */ /* 0x000fe400078e000d */
[-C--:B------:R-:W-:Y:S02]  /*13e0*/  @P0 IMAD R18, R14, R19.reuse, RZ ;  /* 0x000000130e120224 */ /* 0x080fe400078e02ff */
[----:B------:R-:W-:Y:S01]  /*13f0*/  @P0 IMAD.WIDE.U32 R10, R7, R19, R8 ;  /* 0x00000013070a0225 */ /* 0x000fe200078e0008 */
[----:B------:R-:W-:-:S03]  /*1400*/  @!P0 MOV R8, R5 ;  /* 0x0000000500088202 */ /* 0x000fc60000000f00 */
[----:B------:R-:W-:Y:S01]  /*1410*/  @!P0 IMAD.MOV.U32 R19, RZ, RZ, R12 ;  /* 0x000000ffff138224 */ /* 0x000fe200078e000c */
[----:B-1----:R-:W-:Y:S01]  /*1420*/  @P0 IADD3 R10, P2, PT, R10, R16, RZ ;  /* 0x000000100a0a0210 */ /* 0x002fe20007f5e0ff */
[----:B------:R-:W-:Y:S02]  /*1430*/  @!P0 IMAD.MOV.U32 R9, RZ, RZ, R6 ;  /* 0x000000ffff098224 */ /* 0x000fe400078e0006 */
[----:B------:R-:W-:Y:S02]  /*1440*/  @P0 IMAD R18, R7, R20, R18 ;  /* 0x0000001407120224 */ /* 0x000fe400078e0212 */
[----:B------:R-:W-:Y:S02]  /*1450*/  @!P0 IMAD R23, R14, R19, RZ ;  /* 0x000000130e178224 */ /* 0x000fe400078e02ff */
[----:B------:R-:W-:Y:S01]  /*1460*/  @!P0 IMAD.MOV.U32 R20, RZ, RZ, R13 ;  /* 0x000000ffff148224 */ /* 0x000fe200078e000d */
[----:B------:R-:W-:Y:S01]  /*1470*/  @P0 IADD3.X R11, PT, PT, R17, R11, R18, P2, !PT ;  /* 0x0000000b110b0210 */ /* 0x000fe200017fe412 */
[----:B------:R-:W-:-:S04]  /*1480*/  @!P0 IMAD.WIDE.U32 R14, R7, R19, R8 ;  /* 0x00000013070e8225 */ /* 0x000fc800078e0008 */
[CCC-:B------:R-:W-:Y:S01]  /*1490*/  @!P1 IMAD.WIDE.U32 R12, R21.reuse, R19.reuse, R8.reuse ;  /* 0x00000013150c9225 */ /* 0x1c0fe200078e0008 */
[-C--:B------:R-:W-:Y:S01]  /*14a0*/  @!P0 IADD3 R14, P3, PT, R14, R16.reuse, RZ ;  /* 0x000000100e0e8210 */ /* 0x080fe20007f7e0ff */
[----:B------:R-:W2:Y:S02]  /*14b0*/  @P0 LDG.E.U8 R10, desc[UR8][R10.64] ;  /* 0x000000080a0a0981 */ /* 0x000ea4000c1e1100 */
[-C--:B------:R-:W-:Y:S01]  /*14c0*/  @!P1 IMAD R24, R22, R19.reuse, RZ ;  /* 0x0000001316189224 */ /* 0x080fe200078e02ff */
[----:B------:R-:W-:Y:S01]  /*14d0*/  @!P1 IADD3 R12, P2, PT, R12, R16, RZ ;  /* 0x000000100c0c9210 */ /* 0x000fe20007f5e0ff */
[----:B------:R-:W-:-:S04]  /*14e0*/  @P1 IMAD.WIDE.U32 R8, R21, R19, R8 ;  /* 0x0000001315081225 */ /* 0x000fc800078e0008 */
[----:B------:R-:W-:Y:S01]  /*14f0*/  @P1 IMAD R22, R22, R19, RZ ;  /* 0x0000001316161224 */ /* 0x000fe200078e02ff */
[----:B------:R-:W-:Y:S01]  /*1500*/  @P1 IADD3 R8, P4, PT, R8, R16, RZ ;  /* 0x0000001008081210 */ /* 0x000fe20007f9e0ff */
[-C--:B------:R-:W-:Y:S02]  /*1510*/  @!P0 IMAD R23, R7, R20.reuse, R23 ;  /* 0x0000001407178224 */ /* 0x080fe400078e0217 */
[CC--:B------:R-:W-:Y:S02]  /*1520*/  @!P1 IMAD R19, R21.reuse, R20.reuse, R24 ;  /* 0x0000001415139224 */ /* 0x0c0fe400078e0218 */
[----:B------:R-:W-:Y:S01]  /*1530*/  @P1 IMAD R21, R21, R20, R22 ;  /* 0x0000001415151224 */ /* 0x000fe200078e0216 */
[C---:B------:R-:W-:Y:S02]  /*1540*/  @!P0 IADD3.X R15, PT, PT, R17.reuse, R15, R23, P3, !PT ;  /* 0x0000000f110f8210 */ /* 0x040fe40001ffe417 */
[C---:B------:R-:W-:Y:S02]  /*1550*/  @!P1 IADD3.X R13, PT, PT, R17.reuse, R13, R19, P2, !PT ;  /* 0x0000000d110d9210 */ /* 0x040fe400017fe413 */
[----:B------:R-:W-:-:S02]  /*1560*/  @P1 IADD3.X R9, PT, PT, R17, R9, R21, P4, !PT ;  /* 0x0000000911091210 */ /* 0x000fc400027fe415 */
[----:B------:R-:W3:Y:S04]  /*1570*/  @!P0 LDG.E.U8 R15, desc[UR8][R14.64] ;  /* 0x000000080e0f8981 */ /* 0x000ee8000c1e1100 */
[----:B------:R-:W4:Y:S04]  /*1580*/  @!P1 LDG.E.U8 R12, desc[UR8][R12.64] ;  /* 0x000000080c0c9981 */ /* 0x000f28000c1e1100 */
[----:B------:R-:W5:Y:S01]  /*1590*/  @P1 LDG.E.U8 R9, desc[UR8][R8.64] ;  /* 0x0000000808091981 */ /* 0x000f62000c1e1100 */
[----:B------:R-:W-:Y:S01]  /*15a0*/  VIADD R7, R7, 0x2 ;  /* 0x0000000207077836 */ /* 0x000fe20000000000 */
[----:B--2---:R-:W-:-:S05]  /*15b0*/  @P0 IADD3 R3, P4, PT, R10, R3, RZ ;  /* 0x000000030a030210 */ /* 0x004fca0007f9e0ff */
[----:B------:R-:W-:Y:S01]  /*15c0*/  @P0 IMAD.X R4, RZ, RZ, R4, P4 ;  /* 0x000000ffff040224 */ /* 0x000fe200020e0604 */
[----:B---3--:R-:W-:Y:S02]  /*15d0*/  @!P0 IADD3 R0, P5, PT, R15, R0, RZ ;  /* 0x000000000f008210 */ /* 0x008fe40007fbe0ff */
[----:B----4-:R-:W-:Y:S02]  /*15e0*/  @!P1 IADD3 R3, P2, PT, R12, R3, RZ ;  /* 0x000000030c039210 */ /* 0x010fe40007f5e0ff */
[----:B------:R-:W-:Y:S02]  /*15f0*/  @!P0 IADD3.X R2, PT, PT, RZ, R2, RZ, P5, !PT ;  /* 0x00000002ff028210 */ /* 0x000fe40002ffe4ff */
[----:B-----5:R-:W-:Y:S01]  /*1600*/  @P1 IADD3 R0, P3, PT, R9, R0, RZ ;  /* 0x0000000009001210 */ /* 0x020fe20007f7e0ff */
[----:B------:R-:W-:-:S03]  /*1610*/  @!P1 IMAD.X R4, RZ, RZ, R4, P2 ;  /* 0x000000ffff049224 */ /* 0x000fc600010e0604 */
[----:B------:R-:W-:-:S09]  /*1620*/  @P1 IADD3.X R2, PT, PT, RZ, R2, RZ, P3, !PT ;  /* 0x00000002ff021210 */ /* 0x000fd20001ffe4ff */
.L_x_5:
[----:B------:R-:W-:Y:S05]  /*1630*/  BRA.U !UP2, `(.L_x_3) ;  /* 0x000000010a407547 */ /* 0x000fea000b800000 */
[----:B------:R-:W0:Y:S01]  /*1640*/  LDCU.128 UR12, c[0x0][0x380] ;  /* 0x00007000ff0c77ac */ /* 0x000e220008000c00 */
[----:B-1----:R-:W-:Y:S01]  /*1650*/  SHF.R.S32.HI R10, RZ, 0x1f, R7 ;  /* 0x0000001fff0a7819 */ /* 0x002fe20000011407 */
[----:B------:R-:W-:Y:S02]  /*1660*/  IMAD.MOV.U32 R8, RZ, RZ, R5 ;  /* 0x000000ffff087224 */ /* 0x000fe400078e0005 */
[----:B------:R-:W-:Y:S02]  /*1670*/  IMAD.MOV.U32 R9, RZ, RZ, R6 ;  /* 0x000000ffff097224 */ /* 0x000fe400078e0006 */
[----:B0-----:R-:W-:-:S04]  /*1680*/  IMAD.WIDE.U32 R8, R7, UR14, R8 ;  /* 0x0000000e07087c25 */ /* 0x001fc8000f8e0008 */
[----:B------:R-:W-:Y:S01]  /*1690*/  IMAD R10, R10, UR14, RZ ;  /* 0x0000000e0a0a7c24 */ /* 0x000fe2000f8e02ff */
[----:B------:R-:W-:-:S03]  /*16a0*/  IADD3 R8, P0, PT, R8, UR12, RZ ;  /* 0x0000000c08087c10 */ /* 0x000fc6000ff1e0ff */
[----:B------:R-:W-:-:S05]  /*16b0*/  IMAD R11, R7, UR15, R10 ;  /* 0x0000000f070b7c24 */ /* 0x000fca000f8e020a */
[----:B------:R-:W-:-:S05]  /*16c0*/  IADD3.X R9, PT, PT, R9, UR13, R11, P0, !PT ;  /* 0x0000000d09097c10 */ /* 0x000fca00087fe40b */
[----:B------:R-:W2:Y:S01]  /*16d0*/  LDG.E.U8 R8, desc[UR8][R8.64] ;  /* 0x0000000808087981 */ /* 0x000ea2000c1e1100 */
[----:B------:R-:W-:-:S04]  /*16e0*/  LOP3.LUT R7, R7, 0x1, RZ, 0xc0, !PT ;  /* 0x0000000107077812 */ /* 0x000fc800078ec0ff */
[----:B------:R-:W-:-:S13]  /*16f0*/  ISETP.NE.U32.AND P0, PT, R7, 0x1, PT ;  /* 0x000000010700780c */ /* 0x000fda0003f05070 */
[C---:B--2---:R-:W-:Y:S02]  /*1700*/  @P0 IADD3 R0, P2, PT, R8.reuse, R0, RZ ;  /* 0x0000000008000210 */ /* 0x044fe40007f5e0ff */
[----:B------:R-:W-:-:S03]  /*1710*/  @!P0 IADD3 R3, P1, PT, R8, R3, RZ ;  /* 0x0000000308038210 */ /* 0x000fc60007f3e0ff */
[----:B------:R-:W-:Y:S01]  /*1720*/  @P0 IMAD.X R2, RZ, RZ, R2, P2 ;  /* 0x000000ffff020224 */ /* 0x000fe200010e0602 */
[----:B------:R-:W-:-:S09]  /*1730*/  @!P0 IADD3.X R4, PT, PT, RZ, R4, RZ, P1, !PT ;  /* 0x00000004ff048210 */ /* 0x000fd20000ffe4ff */
.L_x_3:
[----:B------:R-:W0:Y:S02]  /*1740*/  LDCU UR5, c[0x0][0x394] ;  /* 0x00007280ff0577ac */ /* 0x000e240008000800 */
[C---:B0-----:R-:W-:Y:S02]  /*1750*/  ISETP.NE.AND P0, PT, R5.reuse, UR5, PT ;  /* 0x0000000505007c0c */ /* 0x041fe4000bf05270 */
[----:B------:R-:W-:-:S11]  /*1760*/  IADD3 R5, PT, PT, R5, 0x1, RZ ;  /* 0x0000000105057810 */ /* 0x000fd60007ffe0ff */
[----:B------:R-:W-:Y:S05]  /*1770*/  @P0 BRA `(.L_x_6) ;  /* 0xffffffe800700947 */ /* 0x000fea000383ffff */
.L_x_0:
[----:B-1----:R-:W0:Y:S01]  /*1780*/  LDC.64 R6, c[0x0][0x3a0] ;  /* 0x0000e800ff067b82 */ /* 0x002e220000000a00 */
[----:B------:R-:W-:Y:S01]  /*1790*/  IMAD.MOV.U32 R5, RZ, RZ, R4 ;  /* 0x000000ffff057224 */ /* 0x000fe200078e0004 */
[----:B------:R-:W-:Y:S01]  /*17a0*/  MOV R9, R2 ;  /* 0x0000000200097202 */ /* 0x000fe20000000f00 */
[----:B------:R-:W-:Y:S01]  /*17b0*/  IMAD.MOV.U32 R8, RZ, RZ, R0 ;  /* 0x000000ffff087224 */ /* 0x000fe200078e0000 */
[----:B------:R-:W-:-:S04]  /*17c0*/  MOV R4, R3 ;  /* 0x0000000300047202 */ /* 0x000fc80000000f00 */
[----:B0-----:R-:W-:Y:S04]  /*17d0*/  STG.E.64 desc[UR8][R6.64], R8 ;  /* 0x0000000806007986 */ /* 0x001fe8000c101b08 */
[----:B------:R-:W-:Y:S01]  /*17e0*/  STG.E.64 desc[UR8][R6.64+0x8], R4 ;  /* 0x0000080406007986 */ /* 0x000fe2000c101b08 */
[----:B------:R-:W-:Y:S05]  /*17f0*/  EXIT ;  /* 0x000000000000794d */ /* 0x000fea0003800000 */
.L_x_7:
[----:B------:R-:W-:-:S00]  /*1800*/  BRA `(.L_x_7) ;  /* 0xfffffffc00fc7947 */ /* 0x000fc0000383ffff */
[----:B------:R-:W-:-:S00]  /*1810*/  NOP ;  /* 0x0000000000007918 */ /* 0x000fc00000000000 */
        /* <DEDUP_REMOVED lines=14> */
.L_x_45:


//--------------------- .text.FinishLine          --------------------------
	.section	.text.FinishLine,"ax",@progbits
	.align	128
        .global         FinishLine
        .type           FinishLine,@function
        .size           FinishLine,(.L_x_43 - FinishLine)
        .other          FinishLine,@"STO_CUDA_ENTRY STV_DEFAULT"
FinishLine:
.text.FinishLine:
[----:B------:R-:W-:Y:S01]  /*0000*/  LDC R1, c[0x0][0x37c] ;  /* 0x0000df00ff017b82 */ /* 0x000fe20000000800 */
[----:B------:R-:W0:Y:S01]  /*0010*/  LDCU.64 UR6, c[0x0][0x398] ;  /* 0x00007300ff0677ac */ /* 0x000e220008000a00 */
[----:B------:R-:W-:Y:S01]  /*0020*/  IMAD.MOV.U32 R2, RZ, RZ, RZ ;  /* 0x000000ffff027224 */ /* 0x000fe200078e00ff */
[----:B------:R-:W1:Y:S01]  /*0030*/  LDCU.64 UR12, c[0x0][0x358] ;  /* 0x00006b00ff0c77ac */ /* 0x000e620008000a00 */
[----:B0-----:R-:W-:-:S09]  /*0040*/  UISETP.GE.AND UP0, UPT, UR6, UR7, UPT ;  /* 0x000000070600728c */ /* 0x001fd2000bf06270 */
[----:B-1----:R-:W-:Y:S05]  /*0050*/  BRA.U UP0, `(.L_x_8) ;  /* 0x00000011006c7547 */ /* 0x002fea000b800000 */
[----:B------:R-:W0:Y:S01]  /*0060*/  LDCU UR5, c[0x0][0x38c] ;  /* 0x00007180ff0577ac */ /* 0x000e220008000800 */
[----:B------:R-:W-:Y:S01]  /*0070*/  HFMA2 R2, -RZ, RZ, 0, 0 ;  /* 0x00000000ff027431 */ /* 0x000fe200000001ff */
[----:B------:R-:W-:Y:S02]  /*0080*/  UIADD3 UR4, UPT, UPT, UR6, -UR7, URZ ;  /* 0x8000000706047290 */ /* 0x000fe4000fffe0ff */
[----:B------:R-:W-:Y:S02]  /*0090*/  UIADD3 UR9, UPT, UPT, -UR6, UR7, URZ ;  /* 0x0000000706097290 */ /* 0x000fe4000fffe1ff */
[----:B------:R-:W-:Y:S01]  /*00a0*/  UISETP.GT.U32.AND UP0, UPT, UR4, -0x4, UPT ;  /* 0xfffffffc0400788c */ /* 0x000fe2000bf04070 */
[----:B------:R-:W1:Y:S01]  /*00b0*/  LDCU UR8, c[0x0][0x398] ;  /* 0x00007300ff0877ac */ /* 0x000e620008000800 */
[----:B------:R-:W-:Y:S01]  /*00c0*/  ULOP3.LUT UR7, UR9, 0x3, URZ, 0xc0, !UPT ;  /* 0x0000000309077892 */ /* 0x000fe2000f8ec0ff */
[----:B0-----:R-:W-:-:S06]  /*00d0*/  I2FP.F32.U32 R3, UR5 ;  /* 0x0000000500037c45 */ /* 0x001fcc0008201000 */
[----:B------:R-:W-:Y:S05]  /*00e0*/  BRA.U UP0, `(.L_x_9) ;  /* 0x00000009006c7547 */ /* 0x000fea000b800000 */
[----:B------:R-:W0:Y:S01]  /*00f0*/  LDC R6, c[0x0][0x388] ;  /* 0x0000e200ff067b82 */ /* 0x000e220000000800 */
[----:B------:R-:W2:Y:S01]  /*0100*/  LDCU UR4, c[0x0][0x388] ;  /* 0x00007100ff0477ac */ /* 0x000ea20008000800 */
[----:B------:R-:W-:Y:S01]  /*0110*/  IMAD.MOV.U32 R7, RZ, RZ, RZ ;  /* 0x000000ffff077224 */ /* 0x000fe200078e00ff */
[----:B------:R-:W-:Y:S01]  /*0120*/  MOV R2, RZ ;  /* 0x000000ff00027202 */ /* 0x000fe20000000f00 */
[----:B------:R-:W-:Y:S02]  /*0130*/  ULOP3.LUT UR5, UR9, 0xfffffffc, URZ, 0xc0, !UPT ;  /* 0xfffffffc09057892 */ /* 0x000fe4000f8ec0ff */
[----:B------:R-:W-:Y:S02]  /*0140*/  UIADD3 UR10, UPT, UPT, UR6, 0x2, URZ ;  /* 0x00000002060a7890 */ /* 0x000fe4000fffe0ff */
[----:B------:R-:W3:Y:S01]  /*0150*/  LDC.64 R4, c[0x0][0x380] ;  /* 0x0000e000ff047b82 */ /* 0x000ee20000000a00 */
[----:B------:R-:W4:Y:S01]  /*0160*/  LDCU UR16, c[0x0][0x398] ;  /* 0x00007300ff1077ac */ /* 0x000f220008000800 */
[----:B------:R-:W0:Y:S01]  /*0170*/  LDCU.64 UR14, c[0x0][0x390] ;  /* 0x00007200ff0e77ac */ /* 0x000e220008000a00 */
[----:B------:R-:W-:-:S02]  /*0180*/  UIADD3 UR11, UPT, UPT, UR6, 0x3, URZ ;  /* 0x00000003060b7890 */ /* 0x000fc4000fffe0ff */
[----:B--2---:R-:W-:Y:S02]  /*0190*/  UIMAD UR4, UR6, UR4, UR4 ;  /* 0x00000004060472a4 */ /* 0x004fe4000f8e0204 */
[----:B------:R-:W-:-:S12]  /*01a0*/  UIADD3 UR5, UPT, UPT, -UR5, URZ, URZ ;  /* 0x000000ff05057290 */ /* 0x000fd8000fffe1ff */
.L_x_14:
[----:B------:R-:W2:Y:S01]  /*01b0*/  MUFU.RCP R8, R3 ;  /* 0x0000000300087308 */ /* 0x000ea20000001000 */
[----:B-1----:R-:W-:-:S07]  /*01c0*/  I2FP.F32.S32 R0, UR8 ;  /* 0x0000000800007c45 */ /* 0x002fce0008201400 */
[----:B------:R-:W1:Y:S01]  /*01d0*/  FCHK P0, R0, R3 ;  /* 0x0000000300007302 */ /* 0x000e620000000000 */
[----:B--2---:R-:W-:-:S04]  /*01e0*/  FFMA R9, -R3, R8, 1 ;  /* 0x3f80000003097423 */ /* 0x004fc80000000108 */
[----:B------:R-:W-:-:S04]  /*01f0*/  FFMA R9, R8, R9, R8 ;  /* 0x0000000908097223 */ /* 0x000fc80000000008 */
[----:B------:R-:W-:-:S04]  /*0200*/  FFMA R8, R0, R9, RZ ;  /* 0x0000000900087223 */ /* 0x000fc800000000ff */
[----:B------:R-:W-:-:S04]  /*0210*/  FFMA R10, -R3, R8, R0 ;  /* 0x00000008030a7223 */ /* 0x000fc80000000100 */
[----:B------:R-:W-:Y:S01]  /*0220*/  FFMA R8, R9, R10, R8 ;  /* 0x0000000a09087223 */ /* 0x000fe20000000008 */
[----:B-1----:R-:W-:Y:S06]  /*0230*/  @!P0 BRA `(.L_x_10) ;  /* 0x00000000000c8947 */ /* 0x002fec0003800000 */
[----:B------:R-:W-:-:S07]  /*0240*/  MOV R10, 0x260 ;  /* 0x00000260000a7802 */ /* 0x000fce0000000f00 */
[----:B0--34-:R-:W-:Y:S05]  /*0250*/  CALL.REL.NOINC `($__internal_0_$__cuda_sm3x_div_rn_noftz_f32_slowpath) ;  /* 0x0000000c00f87944 */ /* 0x019fea0003c00000 */
[----:B------:R-:W-:-:S07]  /*0260*/  IMAD.MOV.U32 R8, RZ, RZ, R0 ;  /* 0x000000ffff087224 */ /* 0x000fce00078e0000 */
.L_x_10:
[----:B------:R-:W-:-:S04]  /*0270*/  FADD R0, -R8, 1 ;  /* 0x3f80000008007421 */ /* 0x000fc80000000100 */
[----:B0-----:R-:W-:-:S04]  /*0280*/  FMUL R9, R0, UR14 ;  /* 0x0000000e00097c20 */ /* 0x001fc80008400000 */
[----:B------:R-:W-:-:S04]  /*0290*/  FFMA R0, R8, UR15, R9 ;  /* 0x0000000f08007c23 */ /* 0x000fc80008000009 */
[----:B------:R-:W4:Y:S02]  /*02a0*/  F2I.TRUNC.NTZ R9, R0 ;  /* 0x0000000000097305 */ /* 0x000f24000020f100 */
[----:B----4-:R-:W-:-:S05]  /*02b0*/  IMAD R8, R6, UR16, R9 ;  /* 0x0000001006087c24 */ /* 0x010fca000f8e0209 */
[----:B------:R-:W-:-:S05]  /*02c0*/  IADD3 R9, PT, PT, R8, R7, RZ ;  /* 0x0000000708097210 */ /* 0x000fca0007ffe0ff */
[----:B---3--:R-:W-:-:S06]  /*02d0*/  IMAD.WIDE.U32 R8, R9, 0x4, R4 ;  /* 0x0000000409087825 */ /* 0x008fcc00078e0004 */
[----:B------:R0:W2:Y:S01]  /*02e0*/  LDG.E R8, desc[UR12][R8.64] ;  /* 0x0000000c08087981 */ /* 0x0000a2000c1e1900 */
[----:B------:R-:W0:Y:S01]  /*02f0*/  MUFU.RCP R14, R3 ;  /* 0x00000003000e7308 */ /* 0x000e220000001000 */
[----:B------:R-:W-:Y:S01]  /*0300*/  UIADD3 UR6, UPT, UPT, UR8, 0x1, URZ ;  /* 0x0000000108067890 */ /* 0x000fe2000fffe0ff */
[----:B0-----:R-:W-:-:S04]  /*0310*/  FFMA R9, -R3, R14, 1 ;  /* 0x3f80000003097423 */ /* 0x001fc8000000010e */
[----:B------:R-:W-:Y:S01]  /*0320*/  FFMA R0, R14, R9, R14 ;  /* 0x000000090e007223 */ /* 0x000fe2000000000e */
[--C-:B--2---:R-:W-:Y:S02]  /*0330*/  SHF.R.U32.HI R11, RZ, 0x8, R8.reuse ;  /* 0x00000008ff0b7819 */ /* 0x104fe40000011608 */
[----:B------:R-:W-:Y:S02]  /*0340*/  LOP3.LUT R12, R8, 0xff, RZ, 0xc0, !PT ;  /* 0x000000ff080c7812 */ /* 0x000fe400078ec0ff */
[----:B------:R-:W-:Y:S02]  /*0350*/  SHF.R.U32.HI R10, RZ, 0x10, R8 ;  /* 0x00000010ff0a7819 */ /* 0x000fe40000011608 */
[----:B------:R-:W-:Y:S01]  /*0360*/  LOP3.LUT R11, R11, 0xff, RZ, 0xc0, !PT ;  /* 0x000000ff0b0b7812 */ /* 0x000fe200078ec0ff */
[----:B------:R-:W-:Y:S01]  /*0370*/  VIADD R12, R12, 0xffffff9c ;  /* 0xffffff9c0c0c7836 */ /* 0x000fe20000000000 */
[----:B------:R-:W-:Y:S02]  /*0380*/  LOP3.LUT R10, R10, 0xff, RZ, 0xc0, !PT ;  /* 0x000000ff0a0a7812 */ /* 0x000fe400078ec0ff */
[----:B------:R-:W-:Y:S01]  /*0390*/  IADD3 R11, PT, PT, R11, -0x49, RZ ;  /* 0xffffffb70b0b7810 */ /* 0x000fe20007ffe0ff */
[----:B------:R-:W-:Y:S01]  /*03a0*/  IMAD R12, R12, R12, RZ ;  /* 0x0000000c0c0c7224 */ /* 0x000fe200078e02ff */
[----:B------:R-:W-:Y:S01]  /*03b0*/  IADD3 R8, PT, PT, R2, 0x1, RZ ;  /* 0x0000000102087810 */ /* 0x000fe20007ffe0ff */
[----:B------:R-:W-:-:S02]  /*03c0*/  VIADD R10, R10, 0xffffff4c ;  /* 0xffffff4c0a0a7836 */ /* 0x000fc40000000000 */
[----:B------:R-:W-:Y:S01]  /*03d0*/  IMAD R11, R11, R11, R12 ;  /* 0x0000000b0b0b7224 */ /* 0x000fe200078e020c */
[----:B------:R-:W-:-:S03]  /*03e0*/  I2FP.F32.S32 R12, UR6 ;  /* 0x00000006000c7c45 */ /* 0x000fc60008201400 */
[----:B------:R-:W-:Y:S01]  /*03f0*/  IMAD R11, R10, R10, R11 ;  /* 0x0000000a0a0b7224 */ /* 0x000fe200078e020b */
[----:B------:R-:W0:Y:S01]  /*0400*/  FCHK P0, R12, R3 ;  /* 0x000000030c007302 */ /* 0x000e220000000000 */
[----:B------:R-:W-:-:S03]  /*0410*/  FFMA R9, R0, R12, RZ ;  /* 0x0000000c00097223 */ /* 0x000fc600000000ff */
[----:B------:R-:W-:Y:S01]  /*0420*/  ISETP.GE.U32.AND P1, PT, R11, 0x7d0, PT ;  /* 0x000007d00b00780c */ /* 0x000fe20003f26070 */
[----:B------:R-:W-:-:S04]  /*0430*/  FFMA R10, -R3, R9, R12 ;  /* 0x00000009030a7223 */ /* 0x000fc8000000010c */
[----:B------:R-:W-:-:S08]  /*0440*/  FFMA R0, R0, R10, R9 ;  /* 0x0000000a00007223 */ /* 0x000fd00000000009 */
[----:B------:R-:W-:Y:S01]  /*0450*/  @P1 IMAD.MOV R8, RZ, RZ, R2 ;  /* 0x000000ffff081224 */ /* 0x000fe200078e0202 */
[----:B0-----:R-:W-:Y:S06]  /*0460*/  @!P0 BRA `(.L_x_11) ;  /* 0x00000000000c8947 */ /* 0x001fec0003800000 */
[----:B------:R-:W-:Y:S02]  /*0470*/  MOV R0, R12 ;  /* 0x0000000c00007202 */ /* 0x000fe40000000f00 */
[----:B------:R-:W-:-:S07]  /*0480*/  MOV R10, 0x4a0 ;  /* 0x000004a0000a7802 */ /* 0x000fce0000000f00 */
[----:B------:R-:W-:Y:S05]  /*0490*/  CALL.REL.NOINC `($__internal_0_$__cuda_sm3x_div_rn_noftz_f32_slowpath) ;  /* 0x0000000c00687944 */ /* 0x000fea0003c00000 */
.L_x_11:
[----:B------:R-:W-:-:S04]  /*04a0*/  FADD R2, -R0, 1 ;  /* 0x3f80000000027421 */ /* 0x000fc80000000100 */
[----:B------:R-:W-:-:S04]  /*04b0*/  FMUL R9, R2, UR14 ;  /* 0x0000000e02097c20 */ /* 0x000fc80008400000 */
[----:B------:R-:W-:-:S04]  /*04c0*/  FFMA R9, R0, UR15, R9 ;  /* 0x0000000f00097c23 */ /* 0x000fc80008000009 */
[----:B------:R-:W0:Y:S02]  /*04d0*/  F2I.TRUNC.NTZ R0, R9 ;  /* 0x0000000900007305 */ /* 0x000e24000020f100 */
[----:B0-----:R-:W-:-:S05]  /*04e0*/  IADD3 R11, PT, PT, R7, UR4, R0 ;  /* 0x00000004070b7c10 */ /* 0x001fca000fffe000 */
[----:B------:R-:W-:-:S06]  /*04f0*/  IMAD.WIDE.U32 R10, R11, 0x4, R4 ;  /* 0x000000040b0a7825 */ /* 0x000fcc00078e0004 */
[----:B------:R0:W2:Y:S01]  /*0500*/  LDG.E R10, desc[UR12][R10.64] ;  /* 0x0000000c0a0a7981 */ /* 0x0000a2000c1e1900 */
[----:B------:R-:W0:Y:S01]  /*0510*/  MUFU.RCP R14, R3 ;  /* 0x00000003000e7308 */ /* 0x000e220000001000 */
[----:B------:R-:W-:Y:S01]  /*0520*/  UIADD3 UR6, UPT, UPT, UR8, 0x2, URZ ;  /* 0x0000000208067890 */ /* 0x000fe2000fffe0ff */
[----:B0-----:R-:W-:Y:S01]  /*0530*/  FFMA R11, -R3, R14, 1 ;  /* 0x3f800000030b7423 */ /* 0x001fe2000000010e */
[--C-:B--2---:R-:W-:Y:S02]  /*0540*/  SHF.R.U32.HI R2, RZ, 0x8, R10.reuse ;  /* 0x00000008ff027819 */ /* 0x104fe4000001160a */
[----:B------:R-:W-:Y:S02]  /*0550*/  LOP3.LUT R12, R10, 0xff, RZ, 0xc0, !PT ;  /* 0x000000ff0a0c7812 */ /* 0x000fe400078ec0ff */
[----:B------:R-:W-:Y:S02]  /*0560*/  SHF.R.U32.HI R0, RZ, 0x10, R10 ;  /* 0x00000010ff007819 */ /* 0x000fe4000001160a */
[----:B------:R-:W-:Y:S01]  /*0570*/  LOP3.LUT R2, R2, 0xff, RZ, 0xc0, !PT ;  /* 0x000000ff02027812 */ /* 0x000fe200078ec0ff */
[----:B------:R-:W-:Y:S01]  /*0580*/  VIADD R12, R12, 0xffffff9c ;  /* 0xffffff9c0c0c7836 */ /* 0x000fe20000000000 */
[----:B------:R-:W-:-:S02]  /*0590*/  LOP3.LUT R0, R0, 0xff, RZ, 0xc0, !PT ;  /* 0x000000ff00007812 */ /* 0x000fc400078ec0ff */
[----:B------:R-:W-:Y:S01]  /*05a0*/  IADD3 R2, PT, PT, R2, -0x49, RZ ;  /* 0xffffffb702027810 */ /* 0x000fe20007ffe0ff */
[----:B------:R-:W-:Y:S01]  /*05b0*/  IMAD R9, R12, R12, RZ ;  /* 0x0000000c0c097224 */ /* 0x000fe200078e02ff */
[----:B------:R-:W-:Y:S01]  /*05c0*/  I2FP.F32.S32 R12, UR6 ;  /* 0x00000006000c7c45 */ /* 0x000fe20008201400 */
[----:B------:R-:W-:Y:S02]  /*05d0*/  VIADD R0, R0, 0xffffff4c ;  /* 0xffffff4c00007836 */ /* 0x000fe40000000000 */
[----:B------:R-:W-:Y:S01]  /*05e0*/  IMAD R9, R2, R2, R9 ;  /* 0x0000000202097224 */ /* 0x000fe200078e0209 */
[----:B------:R-:W0:Y:S01]  /*05f0*/  FCHK P0, R12, R3 ;  /* 0x000000030c007302 */ /* 0x000e220000000000 */
[----:B------:R-:W-:Y:S02]  /*0600*/  IADD3 R2, PT, PT, R8, 0x1, RZ ;  /* 0x0000000108027810 */ /* 0x000fe40007ffe0ff */
[----:B------:R-:W-:Y:S02]  /*0610*/  IMAD R9, R0, R0, R9 ;  /* 0x0000000000097224 */ /* 0x000fe400078e0209 */
[----:B------:R-:W-:-:S03]  /*0620*/  FFMA R0, R14, R11, R14 ;  /* 0x0000000b0e007223 */ /* 0x000fc6000000000e */
[----:B------:R-:W-:Y:S01]  /*0630*/  ISETP.GE.U32.AND P1, PT, R9, 0x7d0, PT ;  /* 0x000007d00900780c */ /* 0x000fe20003f26070 */
[----:B------:R-:W-:-:S04]  /*0640*/  FFMA R9, R0, R12, RZ ;  /* 0x0000000c00097223 */ /* 0x000fc800000000ff */
[----:B------:R-:W-:-:S04]  /*0650*/  FFMA R10, -R3, R9, R12 ;  /* 0x00000009030a7223 */ /* 0x000fc8000000010c */
[----:B------:R-:W-:-:S04]  /*0660*/  FFMA R0, R0, R10, R9 ;  /* 0x0000000a00007223 */ /* 0x000fc80000000009 */
[----:B------:R-:W-:Y:S01]  /*0670*/  @P1 IMAD.MOV R2, RZ, RZ, R8 ;  /* 0x000000ffff021224 */ /* 0x000fe200078e0208 */
[----:B0-----:R-:W-:Y:S06]  /*0680*/  @!P0 BRA `(.L_x_12) ;  /* 0x00000000000c8947 */ /* 0x001fec0003800000 */
[----:B------:R-:W-:Y:S02]  /*0690*/  MOV R0, R12 ;  /* 0x0000000c00007202 */ /* 0x000fe40000000f00 */
[----:B------:R-:W-:-:S07]  /*06a0*/  MOV R10, 0x6c0 ;  /* 0x000006c0000a7802 */ /* 0x000fce0000000f00 */
[----:B------:R-:W-:Y:S05]  /*06b0*/  CALL.REL.NOINC `($__internal_0_$__cuda_sm3x_div_rn_noftz_f32_slowpath) ;  /* 0x0000000800e07944 */ /* 0x000fea0003c00000 */
.L_x_12:
[----:B------:R-:W-:-:S04]  /*06c0*/  FADD R8, -R0, 1 ;  /* 0x3f80000000087421 */ /* 0x000fc80000000100 */
[----:B------:R-:W-:-:S04]  /*06d0*/  FMUL R9, R8, UR14 ;  /* 0x0000000e08097c20 */ /* 0x000fc80008400000 */
[----:B------:R-:W-:-:S04]  /*06e0*/  FFMA R0, R0, UR15, R9 ;  /* 0x0000000f00007c23 */ /* 0x000fc80008000009 */
[----:B------:R-:W0:Y:S02]  /*06f0*/  F2I.TRUNC.NTZ R9, R0 ;  /* 0x0000000000097305 */ /* 0x000e24000020f100 */
[----:B0-----:R-:W-:-:S04]  /*0700*/  IMAD R8, R6, UR10, R9 ;  /* 0x0000000a06087c24 */ /* 0x001fc8000f8e0209 */
[----:B------:R-:W-:-:S04]  /*0710*/  IMAD.IADD R9, R8, 0x1, R7 ;  /* 0x0000000108097824 */ /* 0x000fc800078e0207 */
[----:B------:R-:W-:-:S06]  /*0720*/  IMAD.WIDE.U32 R8, R9, 0x4, R4 ;  /* 0x0000000409087825 */ /* 0x000fcc00078e0004 */
[----:B------:R0:W2:Y:S01]  /*0730*/  LDG.E R8, desc[UR12][R8.64] ;  /* 0x0000000c08087981 */ /* 0x0000a2000c1e1900 */
[----:B------:R-:W0:Y:S01]  /*0740*/  MUFU.RCP R14, R3 ;  /* 0x00000003000e7308 */ /* 0x000e220000001000 */
[----:B------:R-:W-:Y:S01]  /*0750*/  UIADD3 UR6, UPT, UPT, UR8, 0x3, URZ ;  /* 0x0000000308067890 */ /* 0x000fe2000fffe0ff */
[----:B0-----:R-:W-:-:S04]  /*0760*/  FFMA R9, -R3, R14, 1 ;  /* 0x3f80000003097423 */ /* 0x001fc8000000010e */
[----:B------:R-:W-:Y:S01]  /*0770*/  FFMA R0, R14, R9, R14 ;  /* 0x000000090e007223 */ /* 0x000fe2000000000e */
[--C-:B--2---:R-:W-:Y:S02]  /*0780*/  SHF.R.U32.HI R11, RZ, 0x8, R8.reuse ;  /* 0x00000008ff0b7819 */ /* 0x104fe40000011608 */
[----:B------:R-:W-:Y:S02]  /*0790*/  LOP3.LUT R12, R8, 0xff, RZ, 0xc0, !PT ;  /* 0x000000ff080c7812 */ /* 0x000fe400078ec0ff */
[----:B------:R-:W-:Y:S01]  /*07a0*/  SHF.R.U32.HI R10, RZ, 0x10, R8 ;  /* 0x00000010ff0a7819 */ /* 0x000fe20000011608 */
[----:B------:R-:W-:Y:S01]  /*07b0*/  VIADD R8, R2, 0x1 ;  /* 0x0000000102087836 */ /* 0x000fe20000000000 */
[----:B------:R-:W-:Y:S02]  /*07c0*/  LOP3.LUT R11, R11, 0xff, RZ, 0xc0, !PT ;  /* 0x000000ff0b0b7812 */ /* 0x000fe400078ec0ff */
[----:B------:R-:W-:Y:S02]  /*07d0*/  IADD3 R12, PT, PT, R12, -0x64, RZ ;  /* 0xffffff9c0c0c7810 */ /* 0x000fe40007ffe0ff */
[----:B------:R-:W-:Y:S01]  /*07e0*/  LOP3.LUT R10, R10, 0xff, RZ, 0xc0, !PT ;  /* 0x000000ff0a0a7812 */ /* 0x000fe200078ec0ff */
[----:B------:R-:W-:-:S02]  /*07f0*/  VIADD R11, R11, 0xffffffb7 ;  /* 0xffffffb70b0b7836 */ /* 0x000fc40000000000 */
[----:B------:R-:W-:Y:S01]  /*0800*/  IMAD R12, R12, R12, RZ ;  /* 0x0000000c0c0c7224 */ /* 0x000fe200078e02ff */
[----:B------:R-:W-:-:S03]  /*0810*/  IADD3 R10, PT, PT, R10, -0xb4, RZ ;  /* 0xffffff4c0a0a7810 */ /* 0x000fc60007ffe0ff */
        /* <DEDUP_REMOVED lines=8> */
[----:B------:R-:W-:Y:S01]  /*08a0*/  @P1 IADD3 R8, PT, PT, R2, RZ, RZ ;  /* 0x000000ff02081210 */ /* 0x000fe20007ffe0ff */
[----:B0-----:R-:W-:Y:S06]  /*08b0*/  @!P0 BRA `(.L_x_13) ;  /* 0x00000000000c8947 */ /* 0x001fec0003800000 */
[----:B------:R-:W-:Y:S01]  /*08c0*/  IMAD.MOV.U32 R0, RZ, RZ, R12 ;  /* 0x000000ffff007224 */ /* 0x000fe200078e000c */
[----:B------:R-:W-:-:S07]  /*08d0*/  MOV R10, 0x8f0 ;  /* 0x000008f0000a7802 */ /* 0x000fce0000000f00 */
[----:B------:R-:W-:Y:S05]  /*08e0*/  CALL.REL.NOINC `($__internal_0_$__cuda_sm3x_div_rn_noftz_f32_slowpath) ;  /* 0x0000000800547944 */ /* 0x000fea0003c00000 */
.L_x_13:
[----:B------:R-:W-:-:S04]  /*08f0*/  FADD R2, -R0, 1 ;  /* 0x3f80000000027421 */ /* 0x000fc80000000100 */
[----:B------:R-:W-:-:S04]  /*0900*/  FMUL R9, R2, UR14 ;  /* 0x0000000e02097c20 */ /* 0x000fc80008400000 */
[----:B------:R-:W-:-:S06]  /*0910*/  FFMA R9, R0, UR15, R9 ;  /* 0x0000000f00097c23 */ /* 0x000fcc0008000009 */
[----:B------:R-:W0:Y:S02]  /*0920*/  F2I.TRUNC.NTZ R9, R9 ;  /* 0x0000000900097305 */ /* 0x000e24000020f100 */
[----:B0-----:R-:W-:-:S05]  /*0930*/  IMAD R0, R6, UR11, R9 ;  /* 0x0000000b06007c24 */ /* 0x001fca000f8e0209 */
[----:B------:R-:W-:-:S05]  /*0940*/  IADD3 R11, PT, PT, R0, R7, RZ ;  /* 0x00000007000b7210 */ /* 0x000fca0007ffe0ff */
[----:B------:R-:W-:-:S06]  /*0950*/  IMAD.WIDE.U32 R10, R11, 0x4, R4 ;  /* 0x000000040b0a7825 */ /* 0x000fcc00078e0004 */
[----:B------:R-:W2:Y:S01]  /*0960*/  LDG.E R10, desc[UR12][R10.64] ;  /* 0x0000000c0a0a7981 */ /* 0x000ea2000c1e1900 */
[----:B------:R-:W-:Y:S01]  /*0970*/  UIADD3 UR5, UPT, UPT, UR5, 0x4, URZ ;  /* 0x0000000405057890 */ /* 0x000fe2000fffe0ff */
[----:B------:R-:W-:Y:S01]  /*0980*/  LEA R7, R6, R7, 0x2 ;  /* 0x0000000706077211 */ /* 0x000fe200078e10ff */
[----:B------:R-:W-:Y:S02]  /*0990*/  UIADD3 UR8, UPT, UPT, UR8, 0x4, URZ ;  /* 0x0000000408087890 */ /* 0x000fe4000fffe0ff */
[----:B------:R-:W-:Y:S01]  /*09a0*/  UISETP.NE.AND UP0, UPT, UR5, URZ, UPT ;  /* 0x000000ff0500728c */ /* 0x000fe2000bf05270 */
[--C-:B--2---:R-:W-:Y:S02]  /*09b0*/  SHF.R.U32.HI R2, RZ, 0x8, R10.reuse ;  /* 0x00000008ff027819 */ /* 0x104fe4000001160a */
[----:B------:R-:W-:Y:S02]  /*09c0*/  LOP3.LUT R12, R10, 0xff, RZ, 0xc0, !PT ;  /* 0x000000ff0a0c7812 */ /* 0x000fe400078ec0ff */
[----:B------:R-:W-:-:S02]  /*09d0*/  SHF.R.U32.HI R0, RZ, 0x10, R10 ;  /* 0x00000010ff007819 */ /* 0x000fc4000001160a */
[----:B------:R-:W-:Y:S01]  /*09e0*/  LOP3.LUT R2, R2, 0xff, RZ, 0xc0, !PT ;  /* 0x000000ff02027812 */ /* 0x000fe200078ec0ff */
[----:B------:R-:W-:Y:S01]  /*09f0*/  VIADD R12, R12, 0xffffff9c ;  /* 0xffffff9c0c0c7836 */ /* 0x000fe20000000000 */
[----:B------:R-:W-:Y:S02]  /*0a00*/  LOP3.LUT R0, R0, 0xff, RZ, 0xc0, !PT ;  /* 0x000000ff00007812 */ /* 0x000fe400078ec0ff */
[----:B------:R-:W-:Y:S01]  /*0a10*/  IADD3 R2, PT, PT, R2, -0x49, RZ ;  /* 0xffffffb702027810 */ /* 0x000fe20007ffe0ff */
[----:B------:R-:W-:Y:S02]  /*0a20*/  IMAD R9, R12, R12, RZ ;  /* 0x0000000c0c097224 */ /* 0x000fe400078e02ff */
[----:B------:R-:W-:Y:S02]  /*0a30*/  VIADD R0, R0, 0xffffff4c ;  /* 0xffffff4c00007836 */ /* 0x000fe40000000000 */
[----:B------:R-:W-:Y:S01]  /*0a40*/  IMAD R9, R2, R2, R9 ;  /* 0x0000000202097224 */ /* 0x000fe200078e0209 */
[----:B------:R-:W-:-:S03]  /*0a50*/  IADD3 R2, PT, PT, R8, 0x1, RZ ;  /* 0x0000000108027810 */ /* 0x000fc60007ffe0ff */
[----:B------:R-:W-:-:S05]  /*0a60*/  IMAD R9, R0, R0, R9 ;  /* 0x0000000000097224 */ /* 0x000fca00078e0209 */
[----:B------:R-:W-:-:S13]  /*0a70*/  ISETP.GE.U32.AND P0, PT, R9, 0x7d0, PT ;  /* 0x000007d00900780c */ /* 0x000fda0003f06070 */
[----:B------:R-:W-:Y:S01]  /*0a80*/  @P0 IMAD.MOV R2, RZ, RZ, R8 ;  /* 0x000000ffff020224 */ /* 0x000fe200078e0208 */
[----:B------:R-:W-:Y:S06]  /*0a90*/  BRA.U UP0, `(.L_x_14) ;  /* 0xfffffff500c47547 */ /* 0x000fec000b83ffff */
.L_x_9:
[----:B------:R-:W-:-:S09]  /*0aa0*/  UISETP.NE.AND UP0, UPT, UR7, URZ, UPT ;  /* 0x000000ff0700728c */ /* 0x000fd2000bf05270 */
[----:B------:R-:W-:Y:S05]  /*0ab0*/  BRA.U !UP0, `(.L_x_8) ;  /* 0x0000000508d47547 */ /* 0x000fea000b800000 */
[----:B------:R-:W-:-:S09]  /*0ac0*/  UISETP.NE.AND UP0, UPT, UR7, 0x1, UPT ;  /* 0x000000010700788c */ /* 0x000fd2000bf05270 */
[----:B------:R-:W-:Y:S05]  /*0ad0*/  BRA.U !UP0, `(.L_x_15) ;  /* 0x00000005082c7547 */ /* 0x000fea000b800000 */
[----:B------:R-:W0:Y:S01]  /*0ae0*/  MUFU.RCP R0, R3 ;  /* 0x0000000300007308 */ /* 0x000e220000001000 */
[----:B-1----:R-:W-:-:S07]  /*0af0*/  I2FP.F32.S32 R6, UR8 ;  /* 0x0000000800067c45 */ /* 0x002fce0008201400 */
[----:B------:R-:W1:Y:S01]  /*0b00*/  FCHK P0, R6, R3 ;  /* 0x0000000306007302 */ /* 0x000e620000000000 */
[----:B0-----:R-:W-:-:S04]  /*0b10*/  FFMA R5, -R3, R0, 1 ;  /* 0x3f80000003057423 */ /* 0x001fc80000000100 */
[----:B------:R-:W-:-:S04]  /*0b20*/  FFMA R0, R0, R5, R0 ;  /* 0x0000000500007223 */ /* 0x000fc80000000000 */
[----:B------:R-:W-:-:S04]  /*0b30*/  FFMA R4, R0, R6, RZ ;  /* 0x0000000600047223 */ /* 0x000fc800000000ff */
[----:B------:R-:W-:-:S04]  /*0b40*/  FFMA R5, -R3, R4, R6 ;  /* 0x0000000403057223 */ /* 0x000fc80000000106 */
[----:B------:R-:W-:Y:S01]  /*0b50*/  FFMA R0, R0, R5, R4 ;  /* 0x0000000500007223 */ /* 0x000fe20000000004 */
[----:B-1----:R-:W-:Y:S06]  /*0b60*/  @!P0 BRA `(.L_x_16) ;  /* 0x00000000000c8947 */ /* 0x002fec0003800000 */
[----:B------:R-:W-:Y:S01]  /*0b70*/  IMAD.MOV.U32 R0, RZ, RZ, R6 ;  /* 0x000000ffff007224 */ /* 0x000fe200078e0006 */
[----:B------:R-:W-:-:S07]  /*0b80*/  MOV R10, 0xba0 ;  /* 0x00000ba0000a7802 */ /* 0x000fce0000000f00 */
[----:B------:R-:W-:Y:S05]  /*0b90*/  CALL.REL.NOINC `($__internal_0_$__cuda_sm3x_div_rn_noftz_f32_slowpath) ;  /* 0x0000000400a87944 */ /* 0x000fea0003c00000 */
.L_x_16:
[----:B------:R-:W0:Y:S01]  /*0ba0*/  LDCU.64 UR4, c[0x0][0x390] ;  /* 0x00007200ff0477ac */ /* 0x000e220008000a00 */
[----:B------:R-:W-:Y:S01]  /*0bb0*/  FADD R4, -R0, 1 ;  /* 0x3f80000000047421 */ /* 0x000fe20000000100 */
[----:B------:R-:W1:Y:S03]  /*0bc0*/  LDC R6, c[0x0][0x388] ;  /* 0x0000e200ff067b82 */ /* 0x000e660000000800 */
[----:B0-----:R-:W-:-:S05]  /*0bd0*/  FMUL R7, R4, UR4 ;  /* 0x0000000404077c20 */ /* 0x001fca0008400000 */
[----:B------:R-:W0:Y:S01]  /*0be0*/  LDC.64 R4, c[0x0][0x380] ;  /* 0x0000e000ff047b82 */ /* 0x000e220000000a00 */
[----:B------:R-:W-:-:S06]  /*0bf0*/  FFMA R7, R0, UR5, R7 ;  /* 0x0000000500077c23 */ /* 0x000fcc0008000007 */
[----:B------:R-:W1:Y:S02]  /*0c00*/  F2I.TRUNC.NTZ R7, R7 ;  /* 0x0000000700077305 */ /* 0x000e64000020f100 */
[----:B-1----:R-:W-:-:S04]  /*0c10*/  IMAD R9, R6, UR8, R7 ;  /* 0x0000000806097c24 */ /* 0x002fc8000f8e0207 */
[----:B0-----:R-:W-:-:S06]  /*0c20*/  IMAD.WIDE.U32 R4, R9, 0x4, R4 ;  /* 0x0000000409047825 */ /* 0x001fcc00078e0004 */
[----:B------:R0:W2:Y:S01]  /*0c30*/  LDG.E R4, desc[UR12][R4.64] ;  /* 0x0000000c04047981 */ /* 0x0000a2000c1e1900 */
[----:B------:R-:W0:Y:S01]  /*0c40*/  MUFU.RCP R10, R3 ;  /* 0x00000003000a7308 */ /* 0x000e220000001000 */
[----:B------:R-:W-:Y:S01]  /*0c50*/  UIADD3 UR4, UPT, UPT, UR8, 0x1, URZ ;  /* 0x0000000108047890 */ /* 0x000fe2000fffe0ff */
[----:B0-----:R-:W-:Y:S01]  /*0c60*/  FFMA R5, -R3, R10, 1 ;  /* 0x3f80000003057423 */ /* 0x001fe2000000010a */
[--C-:B--2---:R-:W-:Y:S02]  /*0c70*/  SHF.R.U32.HI R6, RZ, 0x8, R4.reuse ;  /* 0x00000008ff067819 */ /* 0x104fe40000011604 */
[----:B------:R-:W-:Y:S02]  /*0c80*/  LOP3.LUT R8, R4, 0xff, RZ, 0xc0, !PT ;  /* 0x000000ff04087812 */ /* 0x000fe400078ec0ff */
[----:B------:R-:W-:Y:S01]  /*0c90*/  SHF.R.U32.HI R0, RZ, 0x10, R4 ;  /* 0x00000010ff007819 */ /* 0x000fe20000011604 */
[----:B------:R-:W-:Y:S01]  /*0ca0*/  VIADD R4, R2, 0x1 ;  /* 0x0000000102047836 */ /* 0x000fe20000000000 */
[----:B------:R-:W-:-:S02]  /*0cb0*/  LOP3.LUT R6, R6, 0xff, RZ, 0xc0, !PT ;  /* 0x000000ff06067812 */ /* 0x000fc400078ec0ff */
[----:B------:R-:W-:Y:S02]  /*0cc0*/  IADD3 R8, PT, PT, R8, -0x64, RZ ;  /* 0xffffff9c08087810 */ /* 0x000fe40007ffe0ff */
[----:B------:R-:W-:Y:S01]  /*0cd0*/  LOP3.LUT R0, R0, 0xff, RZ, 0xc0, !PT ;  /* 0x000000ff00007812 */ /* 0x000fe200078ec0ff */
[----:B------:R-:W-:Y:S02]  /*0ce0*/  VIADD R6, R6, 0xffffffb7 ;  /* 0xffffffb706067836 */ /* 0x000fe40000000000 */
[----:B------:R-:W-:Y:S01]  /*0cf0*/  IMAD R7, R8, R8, RZ ;  /* 0x0000000808077224 */ /* 0x000fe200078e02ff */
[----:B------:R-:W-:Y:S02]  /*0d00*/  IADD3 R0, PT, PT, R0, -0xb4, RZ ;  /* 0xffffff4c00007810 */ /* 0x000fe40007ffe0ff */
[----:B------:R-:W-:Y:S01]  /*0d10*/  I2FP.F32.S32 R8, UR4 ;  /* 0x0000000400087c45 */ /* 0x000fe20008201400 */
[----:B------:R-:W-:-:S03]  /*0d20*/  IMAD R7, R6, R6, R7 ;  /* 0x0000000606077224 */ /* 0x000fc600078e0207 */
[----:B------:R-:W0:Y:S01]  /*0d30*/  FCHK P0, R8, R3 ;  /* 0x0000000308007302 */ /* 0x000e220000000000 */
[----:B------:R-:W-:Y:S02]  /*0d40*/  IMAD R7, R0, R0, R7 ;  /* 0x0000000000077224 */ /* 0x000fe400078e0207 */
[----:B------:R-:W-:-:S03]  /*0d50*/  FFMA R0, R10, R5, R10 ;  /* 0x000000050a007223 */ /* 0x000fc6000000000a */
[----:B------:R-:W-:Y:S01]  /*0d60*/  ISETP.GE.U32.AND P1, PT, R7, 0x7d0, PT ;  /* 0x000007d00700780c */ /* 0x000fe20003f26070 */
[----:B------:R-:W-:-:S04]  /*0d70*/  FFMA R5, R0, R8, RZ ;  /* 0x0000000800057223 */ /* 0x000fc800000000ff */
[----:B------:R-:W-:-:S04]  /*0d80*/  FFMA R6, -R3, R5, R8 ;  /* 0x0000000503067223 */ /* 0x000fc80000000108 */
[----:B------:R-:W-:-:S04]  /*0d90*/  FFMA R0, R0, R6, R5 ;  /* 0x0000000600007223 */ /* 0x000fc80000000005 */
[----:B------:R-:W-:Y:S01]  /*0da0*/  @P1 IADD3 R4, PT, PT, R2, RZ, RZ ;  /* 0x000000ff02041210 */ /* 0x000fe20007ffe0ff */
[----:B0-----:R-:W-:Y:S06]  /*0db0*/  @!P0 BRA `(.L_x_17) ;  /* 0x00000000000c8947 */ /* 0x001fec0003800000 */
[----:B------:R-:W-:Y:S01]  /*0dc0*/  IMAD.MOV.U32 R0, RZ, RZ, R8 ;  /* 0x000000ffff007224 */ /* 0x000fe200078e0008 */
[----:B------:R-:W-:-:S07]  /*0dd0*/  MOV R10, 0xdf0 ;  /* 0x00000df0000a7802 */ /* 0x000fce0000000f00 */
[----:B------:R-:W-:Y:S05]  /*0de0*/  CALL.REL.NOINC `($__internal_0_$__cuda_sm3x_div_rn_noftz_f32_slowpath) ;  /* 0x0000000400147944 */ /* 0x000fea0003c00000 */
.L_x_17:
[----:B------:R-:W0:Y:S01]  /*0df0*/  LDCU.64 UR10, c[0x0][0x390] ;  /* 0x00007200ff0a77ac */ /* 0x000e220008000a00 */
[----:B------:R-:W-:Y:S01]  /*0e00*/  FADD R2, -R0, 1 ;  /* 0x3f80000000027421 */ /* 0x000fe20000000100 */
[----:B------:R-:W1:Y:S01]  /*0e10*/  LDC.64 R6, c[0x0][0x380] ;  /* 0x0000e000ff067b82 */ /* 0x000e620000000a00 */
[----:B------:R-:W2:Y:S02]  /*0e20*/  LDCU UR4, c[0x0][0x388] ;  /* 0x00007100ff0477ac */ /* 0x000ea40008000800 */
[----:B0-----:R-:W-:-:S04]  /*0e30*/  FMUL R5, R2, UR10 ;  /* 0x0000000a02057c20 */ /* 0x001fc80008400000 */
[----:B------:R-:W-:Y:S01]  /*0e40*/  FFMA R5, R0, UR11, R5 ;  /* 0x0000000b00057c23 */ /* 0x000fe20008000005 */
[----:B--2---:R-:W-:-:S05]  /*0e50*/  UIMAD UR4, UR8, UR4, UR4 ;  /* 0x00000004080472a4 */ /* 0x004fca000f8e0204 */
[----:B------:R-:W0:Y:S02]  /*0e60*/  F2I.TRUNC.NTZ R5, R5 ;  /* 0x0000000500057305 */ /* 0x000e24000020f100 */
[----:B0-----:R-:W-:-:S05]  /*0e70*/  IADD3 R9, PT, PT, R5, UR4, RZ ;  /* 0x0000000405097c10 */ /* 0x001fca000fffe0ff */
[----:B-1----:R-:W-:-:S06]  /*0e80*/  IMAD.WIDE.U32 R6, R9, 0x4, R6 ;  /* 0x0000000409067825 */ /* 0x002fcc00078e0006 */
[----:B------:R-:W2:Y:S01]  /*0e90*/  LDG.E R6, desc[UR12][R6.64] ;  /* 0x0000000c06067981 */ /* 0x000ea2000c1e1900 */
[----:B------:R-:W-:Y:S01]  /*0ea0*/  UIADD3 UR8, UPT, UPT, UR8, 0x2, URZ ;  /* 0x0000000208087890 */ /* 0x000fe2000fffe0ff */
[--C-:B--2---:R-:W-:Y:S02]  /*0eb0*/  SHF.R.U32.HI R2, RZ, 0x8, R6.reuse ;  /* 0x00000008ff027819 */ /* 0x104fe40000011606 */
[----:B------:R-:W-:Y:S02]  /*0ec0*/  LOP3.LUT R8, R6, 0xff, RZ, 0xc0, !PT ;  /* 0x000000ff06087812 */ /* 0x000fe400078ec0ff */
[----:B------:R-:W-:Y:S02]  /*0ed0*/  SHF.R.U32.HI R0, RZ, 0x10, R6 ;  /* 0x00000010ff007819 */ /* 0x000fe40000011606 */
[----:B------:R-:W-:Y:S01]  /*0ee0*/  LOP3.LUT R2, R2, 0xff, RZ, 0xc0, !PT ;  /* 0x000000ff02027812 */ /* 0x000fe200078ec0ff */
[----:B------:R-:W-:Y:S01]  /*0ef0*/  VIADD R8, R8, 0xffffff9c ;  /* 0xffffff9c08087836 */ /* 0x000fe20000000000 */
[----:B------:R-:W-:-:S02]  /*0f00*/  LOP3.LUT R0, R0, 0xff, RZ, 0xc0, !PT ;  /* 0x000000ff00007812 */ /* 0x000fc400078ec0ff */
[----:B------:R-:W-:Y:S01]  /*0f10*/  IADD3 R2, PT, PT, R2, -0x49, RZ ;  /* 0xffffffb702027810 */ /* 0x000fe20007ffe0ff */
[----:B------:R-:W-:Y:S02]  /*0f20*/  IMAD R5, R8, R8, RZ ;  /* 0x0000000808057224 */ /* 0x000fe400078e02ff */
[----:B------:R-:W-:Y:S02]  /*0f30*/  VIADD R0, R0, 0xffffff4c ;  /* 0xffffff4c00007836 */ /* 0x000fe40000000000 */
[----:B------:R-:W-:Y:S01]  /*0f40*/  IMAD R5, R2, R2, R5 ;  /* 0x0000000202057224 */ /* 0x000fe200078e0205 */
[----:B------:R-:W-:-:S03]  /*0f50*/  IADD3 R2, PT, PT, R4, 0x1, RZ ;  /* 0x0000000104027810 */ /* 0x000fc60007ffe0ff */
[----:B------:R-:W-:-:S05]  /*0f60*/  IMAD R5, R0, R0, R5 ;  /* 0x0000000000057224 */ /* 0x000fca00078e0205 */
[----:B------:R-:W-:-:S13]  /*0f70*/  ISETP.GE.U32.AND P0, PT, R5, 0x7d0, PT ;  /* 0x000007d00500780c */ /* 0x000fda0003f06070 */
[----:B------:R-:W-:-:S07]  /*0f80*/  @P0 IMAD.MOV R2, RZ, RZ, R4 ;  /* 0x000000ffff020224 */ /* 0x000fce00078e0204 */
.L_x_15:
[----:B------:R-:W-:-:S04]  /*0f90*/  ULOP3.LUT UR4, UR9, 0x1, URZ, 0xc0, !UPT ;  /* 0x0000000109047892 */ /* 0x000fc8000f8ec0ff */
[----:B------:R-:W-:-:S09]  /*0fa0*/  UISETP.NE.U32.AND UP0, UPT, UR4, 0x1, UPT ;  /* 0x000000010400788c */ /* 0x000fd2000bf05070 */
[----:B------:R-:W-:Y:S05]  /*0fb0*/  BRA.U UP0, `(.L_x_8) ;  /* 0x0000000100947547 */ /* 0x000fea000b800000 */
        /* <DEDUP_REMOVED lines=9> */
[----:B------:R-:W-:Y:S02]  /*1050*/  MOV R0, R6 ;  /* 0x0000000600007202 */ /* 0x000fe40000000f00 */
[----:B------:R-:W-:-:S07]  /*1060*/  MOV R10, 0x1080 ;  /* 0x00001080000a7802 */ /* 0x000fce0000000f00 */
[----:B------:R-:W-:Y:S05]  /*1070*/  CALL.REL.NOINC `($__internal_0_$__cuda_sm3x_div_rn_noftz_f32_slowpath) ;  /* 0x0000000000707944 */ /* 0x000fea0003c00000 */
.L_x_18:
[----:B------:R-:W0:Y:S01]  /*1080*/  LDCU.64 UR4, c[0x0][0x390] ;  /* 0x00007200ff0477ac */ /* 0x000e220008000a00 */
[----:B------:R-:W-:Y:S01]  /*1090*/  FADD R3, -R0, 1 ;  /* 0x3f80000000037421 */ /* 0x000fe20000000100 */
[----:B------:R-:W1:Y:S08]  /*10a0*/  LDC R6, c[0x0][0x388] ;  /* 0x0000e200ff067b82 */ /* 0x000e700000000800 */
[----:B------:R-:W2:Y:S01]  /*10b0*/  LDC.64 R4, c[0x0][0x380] ;  /* 0x0000e000ff047b82 */ /* 0x000ea20000000a00 */
[----:B0-----:R-:W-:-:S04]  /*10c0*/  FMUL R3, R3, UR4 ;  /* 0x0000000403037c20 */ /* 0x001fc80008400000 */
[----:B------:R-:W-:-:S06]  /*10d0*/  FFMA R3, R0, UR5, R3 ;  /* 0x0000000500037c23 */ /* 0x000fcc0008000003 */
[----:B------:R-:W1:Y:S02]  /*10e0*/  F2I.TRUNC.NTZ R3, R3 ;  /* 0x0000000300037305 */ /* 0x000e64000020f100 */
[----:B-1----:R-:W-:-:S04]  /*10f0*/  IMAD R7, R6, UR8, R3 ;  /* 0x0000000806077c24 */ /* 0x002fc8000f8e0203 */
[----:B--2---:R-:W-:-:S06]  /*1100*/  IMAD.WIDE.U32 R4, R7, 0x4, R4 ;  /* 0x0000000407047825 */ /* 0x004fcc00078e0004 */
[----:B------:R-:W2:Y:S02]  /*1110*/  LDG.E R4, desc[UR12][R4.64] ;  /* 0x0000000c04047981 */ /* 0x000ea4000c1e1900 */
        /* <DEDUP_REMOVED lines=9> */
[----:B------:R-:W-:-:S04]  /*11b0*/  IMAD R7, R6, R6, R7 ;  /* 0x0000000606077224 */ /* 0x000fc800078e0207 */
[----:B------:R-:W-:Y:S01]  /*11c0*/  IMAD R7, R0, R0, R7 ;  /* 0x0000000000077224 */ /* 0x000fe200078e0207 */
[----:B------:R-:W-:-:S04]  /*11d0*/  IADD3 R0, PT, PT, R2, 0x1, RZ ;  /* 0x0000000102007810 */ /* 0x000fc80007ffe0ff */
[----:B------:R-:W-:-:S13]  /*11e0*/  ISETP.GE.U32.AND P0, PT, R7, 0x7d0, PT ;  /* 0x000007d00700780c */ /* 0x000fda0003f06070 */
[----:B------:R-:W-:-:S05]  /*11f0*/  @P0 IMAD.MOV R0, RZ, RZ, R2 ;  /* 0x000000ffff000224 */ /* 0x000fca00078e0202 */
[----:B------:R-:W-:-:S07]  /*1200*/  MOV R2, R0 ;  /* 0x0000000000027202 */ /* 0x000fce0000000f00 */
.L_x_8:
[----:B------:R-:W0:Y:S02]  /*1210*/  LDC.64 R4, c[0x0][0x3a0] ;  /* 0x0000e800ff047b82 */ /* 0x000e240000000a00 */
[----:B0-----:R-:W-:Y:S01]  /*1220*/  STG.E desc[UR12][R4.64], R2 ;  /* 0x0000000204007986 */ /* 0x001fe2000c10190c */
[----:B-1----:R-:W-:Y:S05]  /*1230*/  EXIT ;  /* 0x000000000000794d */ /* 0x002fea0003800000 */
        .weak           $__internal_0_$__cuda_sm3x_div_rn_noftz_f32_slowpath
        .type           $__internal_0_$__cuda_sm3x_div_rn_noftz_f32_slowpath,@function
        .size           $__internal_0_$__cuda_sm3x_div_rn_noftz_f32_slowpath,(.L_x_43 - $__internal_0_$__cuda_sm3x_div_rn_noftz_f32_slowpath)
$__internal_0_$__cuda_sm3x_div_rn_noftz_f32_slowpath:
[--C-:B------:R-:W-:Y:S01]  /*1240*/  SHF.R.U32.HI R11, RZ, 0x17, R3.reuse ;  /* 0x00000017ff0b7819 */ /* 0x100fe20000011603 */
[----:B------:R-:W-:Y:S01]  /*1250*/  IMAD.MOV.U32 R13, RZ, RZ, R3 ;  /* 0x000000ffff0d7224 */ /* 0x000fe200078e0003 */
[----:B------:R-:W-:Y:S02]  /*1260*/  SHF.R.U32.HI R9, RZ, 0x17, R0 ;  /* 0x00000017ff097819 */ /* 0x000fe40000011600 */
[----:B------:R-:W-:Y:S02]  /*1270*/  LOP3.LUT R11, R11, 0xff, RZ, 0xc0, !PT ;  /* 0x000000ff0b0b7812 */ /* 0x000fe400078ec0ff */
[----:B------:R-:W-:-:S03]  /*1280*/  LOP3.LUT R16, R9, 0xff, RZ, 0xc0, !PT ;  /* 0x000000ff09107812 */ /* 0x000fc600078ec0ff */
[----:B------:R-:W-:Y:S01]  /*1290*/  VIADD R14, R11, 0xffffffff ;  /* 0xffffffff0b0e7836 */ /* 0x000fe20000000000 */
[----:B------:R-:W-:-:S04]  /*12a0*/  IADD3 R12, PT, PT, R16, -0x1, RZ ;  /* 0xffffffff100c7810 */ /* 0x000fc80007ffe0ff */
[----:B------:R-:W-:-:S04]  /*12b0*/  ISETP.GT.U32.AND P0, PT, R14, 0xfd, PT ;  /* 0x000000fd0e00780c */ /* 0x000fc80003f04070 */
[----:B------:R-:W-:-:S13]  /*12c0*/  ISETP.GT.U32.OR P0, PT, R12, 0xfd, P0 ;  /* 0x000000fd0c00780c */ /* 0x000fda0000704470 */
[----:B------:R-:W-:Y:S01]  /*12d0*/  @!P0 MOV R9, RZ ;  /* 0x000000ff00098202 */ /* 0x000fe20000000f00 */
[----:B------:R-:W-:Y:S06]  /*12e0*/  @!P0 BRA `(.L_x_19) ;  /* 0x00000000005c8947 */ /* 0x000fec0003800000 */
[----:B------:R-:W-:Y:S02]  /*12f0*/  FSETP.GTU.FTZ.AND P0, PT, |R0|, +INF , PT ;  /* 0x7f8000000000780b */ /* 0x000fe40003f1c200 */
[----:B------:R-:W-:-:S04]  /*1300*/  FSETP.GTU.FTZ.AND P1, PT, |R3|, +INF , PT ;  /* 0x7f8000000300780b */ /* 0x000fc80003f3c200 */
[----:B------:R-:W-:-:S13]  /*1310*/  PLOP3.LUT P0, PT, P0, P1, PT, 0xf8, 0x8f ;  /* 0x00000000008f781c */ /* 0x000fda0000703f70 */
[----:B------:R-:W-:Y:S05]  /*1320*/  @P0 BRA `(.L_x_20) ;  /* 0x0000000400440947 */ /* 0x000fea0003800000 */
[----:B------:R-:W-:-:S13]  /*1330*/  LOP3.LUT P0, RZ, R13, 0x7fffffff, R0, 0xc8, !PT ;  /* 0x7fffffff0dff7812 */ /* 0x000fda000780c800 */
[----:B------:R-:W-:Y:S05]  /*1340*/  @!P0 BRA `(.L_x_21) ;  /* 0x0000000400348947 */ /* 0x000fea0003800000 */
[C---:B------:R-:W-:Y:S02]  /*1350*/  FSETP.NEU.FTZ.AND P2, PT, |R0|.reuse, +INF , PT ;  /* 0x7f8000000000780b */ /* 0x040fe40003f5d200 */
[----:B------:R-:W-:Y:S02]  /*1360*/  FSETP.NEU.FTZ.AND P1, PT, |R3|, +INF , PT ;  /* 0x7f8000000300780b */ /* 0x000fe40003f3d200 */
[----:B------:R-:W-:-:S11]  /*1370*/  FSETP.NEU.FTZ.AND P0, PT, |R0|, +INF , PT ;  /* 0x7f8000000000780b */ /* 0x000fd60003f1d200 */
[----:B------:R-:W-:Y:S05]  /*1380*/  @!P1 BRA !P2, `(.L_x_21) ;  /* 0x0000000400249947 */ /* 0x000fea0005000000 */
[----:B------:R-:W-:-:S04]  /*1390*/  LOP3.LUT P2, RZ, R0, 0x7fffffff, RZ, 0xc0, !PT ;  /* 0x7fffffff00ff7812 */ /* 0x000fc8000784c0ff */
[----:B------:R-:W-:-:S13]  /*13a0*/  PLOP3.LUT P1, PT, P1, P2, PT, 0x2f, 0xf2 ;  /* 0x0000000000f2781c */ /* 0x000fda0000f24577 */
[----:B------:R-:W-:Y:S05]  /*13b0*/  @P1 BRA `(.L_x_22) ;  /* 0x0000000400101947 */ /* 0x000fea0003800000 */
[----:B------:R-:W-:-:S04]  /*13c0*/  LOP3.LUT P1, RZ, R13, 0x7fffffff, RZ, 0xc0, !PT ;  /* 0x7fffffff0dff7812 */ /* 0x000fc8000782c0ff */
[----:B------:R-:W-:-:S13]  /*13d0*/  PLOP3.LUT P0, PT, P0, P1, PT, 0x2f, 0xf2 ;  /* 0x0000000000f2781c */ /* 0x000fda0000702577 */
[----:B------:R-:W-:Y:S05]  /*13e0*/  @P0 BRA `(.L_x_23) ;  /* 0x0000000000f80947 */ /* 0x000fea0003800000 */
[----:B------:R-:W-:Y:S02]  /*13f0*/  ISETP.GE.AND P0, PT, R12, RZ, PT ;  /* 0x000000ff0c00720c */ /* 0x000fe40003f06270 */
[----:B------:R-:W-:-:S11]  /*1400*/  ISETP.GE.AND P1, PT, R14, RZ, PT ;  /* 0x000000ff0e00720c */ /* 0x000fd60003f26270 */
[----:B------:R-:W-:Y:S01]  /*1410*/  @P0 IMAD.MOV.U32 R9, RZ, RZ, RZ ;  /* 0x000000ffff090224 */ /* 0x000fe200078e00ff */
[----:B------:R-:W-:Y:S01]  /*1420*/  @!P0 MOV R9, 0xffffffc0 ;  /* 0xffffffc000098802 */ /* 0x000fe20000000f00 */
[----:B------:R-:W-:Y:S01]  /*1430*/  @!P0 FFMA R0, R0, 1.84467440737095516160e+19, RZ ;  /* 0x5f80000000008823 */ /* 0x000fe200000000ff */
[----:B------:R-:W-:-:S03]  /*1440*/  @!P1 FFMA R13, R3, 1.84467440737095516160e+19, RZ ;  /* 0x5f800000030d9823 */ /* 0x000fc600000000ff */
[----:B------:R-:W-:-:S07]  /*1450*/  @!P1 VIADD R9, R9, 0x40 ;  /* 0x0000004009099836 */ /* 0x000fce0000000000 */
.L_x_19:
[----:B------:R-:W-:-:S04]  /*1460*/  LEA R12, R11, 0xc0800000, 0x17 ;  /* 0xc08000000b0c7811 */ /* 0x000fc800078eb8ff */
[----:B------:R-:W-:Y:S01]  /*1470*/  IADD3 R14, PT, PT, -R12, R13, RZ ;  /* 0x0000000d0c0e7210 */ /* 0x000fe20007ffe1ff */
[----:B------:R-:W-:-:S03]  /*1480*/  VIADD R12, R16, 0xffffff81 ;  /* 0xffffff81100c7836 */ /* 0x000fc60000000000 */
[----:B------:R-:W0:Y:S01]  /*1490*/  MUFU.RCP R13, R14 ;  /* 0x0000000e000d7308 */ /* 0x000e220000001000 */
[----:B------:R-:W-:Y:S01]  /*14a0*/  FADD.FTZ R15, -R14, -RZ ;  /* 0x800000ff0e0f7221 */ /* 0x000fe20000010100 */
[C---:B------:R-:W-:Y:S01]  /*14b0*/  IMAD R0, R12.reuse, -0x800000, R0 ;  /* 0xff8000000c007824 */ /* 0x040fe200078e0200 */
[----:B------:R-:W-:-:S04]  /*14c0*/  IADD3 R12, PT, PT, R12, 0x7f, -R11 ;  /* 0x0000007f0c0c7810 */ /* 0x000fc80007ffe80b */
[----:B------:R-:W-:Y:S01]  /*14d0*/  IADD3 R12, PT, PT, R12, R9, RZ ;  /* 0x000000090c0c7210 */ /* 0x000fe20007ffe0ff */
[----:B0-----:R-:W-:-:S04]  /*14e0*/  FFMA R16, R13, R15, 1 ;  /* 0x3f8000000d107423 */ /* 0x001fc8000000000f */
[----:B------:R-:W-:-:S04]  /*14f0*/  FFMA R13, R13, R16, R13 ;  /* 0x000000100d0d7223 */ /* 0x000fc8000000000d */
[----:B------:R-:W-:-:S04]  /*1500*/  FFMA R16, R0, R13, RZ ;  /* 0x0000000d00107223 */ /* 0x000fc800000000ff */
[----:B------:R-:W-:-:S04]  /*1510*/  FFMA R17, R15, R16, R0 ;  /* 0x000000100f117223 */ /* 0x000fc80000000000 */
[----:B------:R-:W-:-:S04]  /*1520*/  FFMA R16, R13, R17, R16 ;  /* 0x000000110d107223 */ /* 0x000fc80000000010 */
[----:B------:R-:W-:-:S04]  /*1530*/  FFMA R15, R15, R16, R0 ;  /* 0x000000100f0f7223 */ /* 0x000fc80000000000 */
[----:B------:R-:W-:-:S05]  /*1540*/  FFMA R0, R13, R15, R16 ;  /* 0x0000000f0d007223 */ /* 0x000fca0000000010 */
[----:B------:R-:W-:-:S04]  /*1550*/  SHF.R.U32.HI R11, RZ, 0x17, R0 ;  /* 0x00000017ff0b7819 */ /* 0x000fc80000011600 */
[----:B------:R-:W-:-:S05]  /*1560*/  LOP3.LUT R11, R11, 0xff, RZ, 0xc0, !PT ;  /* 0x000000ff0b0b7812 */ /* 0x000fca00078ec0ff */
[----:B------:R-:W-:-:S05]  /*1570*/  IMAD.IADD R17, R11, 0x1, R12 ;  /* 0x000000010b117824 */ /* 0x000fca00078e020c */
[----:B------:R-:W-:-:S04]  /*1580*/  IADD3 R9, PT, PT, R17, -0x1, RZ ;  /* 0xffffffff11097810 */ /* 0x000fc80007ffe0ff */
[----:B------:R-:W-:-:S13]  /*1590*/  ISETP.GE.U32.AND P0, PT, R9, 0xfe, PT ;  /* 0x000000fe0900780c */ /* 0x000fda0003f06070 */
[----:B------:R-:W-:Y:S05]  /*15a0*/  @!P0 BRA `(.L_x_24) ;  /* 0x0000000000808947 */ /* 0x000fea0003800000 */
[----:B------:R-:W-:-:S13]  /*15b0*/  ISETP.GT.AND P0, PT, R17, 0xfe, PT ;  /* 0x000000fe1100780c */ /* 0x000fda0003f04270 */
[----:B------:R-:W-:Y:S05]  /*15c0*/  @P0 BRA `(.L_x_25) ;  /* 0x00000000006c0947 */ /* 0x000fea0003800000 */
[----:B------:R-:W-:-:S13]  /*15d0*/  ISETP.GE.AND P0, PT, R17, 0x1, PT ;  /* 0x000000011100780c */ /* 0x000fda0003f06270 */
[----:B------:R-:W-:Y:S05]  /*15e0*/  @P0 BRA `(.L_x_26) ;  /* 0x0000000000980947 */ /* 0x000fea0003800000 */
[----:B------:R-:W-:Y:S02]  /*15f0*/  ISETP.GE.AND P0, PT, R17, -0x18, PT ;  /* 0xffffffe81100780c */ /* 0x000fe40003f06270 */
[----:B------:R-:W-:-:S11]  /*1600*/  LOP3.LUT R0, R0, 0x80000000, RZ, 0xc0, !PT ;  /* 0x8000000000007812 */ /* 0x000fd600078ec0ff */
[----:B------:R-:W-:Y:S05]  /*1610*/  @!P0 BRA `(.L_x_26) ;  /* 0x00000000008c8947 */ /* 0x000fea0003800000 */
[-CC-:B------:R-:W-:Y:S01]  /*1620*/  FFMA.RZ R9, R13, R15.reuse, R16.reuse ;  /* 0x0000000f0d097223 */ /* 0x180fe2000000c010 */
[----:B------:R-:W-:Y:S02]  /*1630*/  VIADD R14, R17, 0x20 ;  /* 0x00000020110e7836 */ /* 0x000fe40000000000 */
[-CC-:B------:R-:W-:Y:S01]  /*1640*/  FFMA.RM R12, R13, R15.reuse, R16.reuse ;  /* 0x0000000f0d0c7223 */ /* 0x180fe20000004010 */
[----:B------:R-:W-:Y:S02]  /*1650*/  ISETP.NE.AND P2, PT, R17, RZ, PT ;  /* 0x000000ff1100720c */ /* 0x000fe40003f45270 */
[----:B------:R-:W-:Y:S01]  /*1660*/  LOP3.LUT R11, R9, 0x7fffff, RZ, 0xc0, !PT ;  /* 0x007fffff090b7812 */ /* 0x000fe200078ec0ff */
[----:B------:R-:W-:Y:S01]  /*1670*/  FFMA.RP R9, R13, R15, R16 ;  /* 0x0000000f0d097223 */ /* 0x000fe20000008010 */
[----:B------:R-:W-:Y:S02]  /*1680*/  ISETP.NE.AND P1, PT, R17, RZ, PT ;  /* 0x000000ff1100720c */ /* 0x000fe40003f25270 */
[----:B------:R-:W-:-:S02]  /*1690*/  LOP3.LUT R11, R11, 0x800000, RZ, 0xfc, !PT ;  /* 0x008000000b0b7812 */ /* 0x000fc400078efcff */
[----:B------:R-:W-:Y:S02]  /*16a0*/  IADD3 R13, PT, PT, -R17, RZ, RZ ;  /* 0x000000ff110d7210 */ /* 0x000fe40007ffe1ff */
[----:B------:R-:W-:Y:S02]  /*16b0*/  SHF.L.U32 R14, R11, R14, RZ ;  /* 0x0000000e0b0e7219 */ /* 0x000fe400000006ff */
[----:B------:R-:W-:Y:S02]  /*16c0*/  FSETP.NEU.FTZ.AND P0, PT, R9, R12, PT ;  /* 0x0000000c0900720b */ /* 0x000fe40003f1d000 */
[----:B------:R-:W-:Y:S02]  /*16d0*/  SEL R12, R13, RZ, P2 ;  /* 0x000000ff0d0c7207 */ /* 0x000fe40001000000 */
[----:B------:R-:W-:Y:S02]  /*16e0*/  ISETP.NE.AND P1, PT, R14, RZ, P1 ;  /* 0x000000ff0e00720c */ /* 0x000fe40000f25270 */
[----:B------:R-:W-:-:S02]  /*16f0*/  SHF.R.U32.HI R12, RZ, R12, R11 ;  /* 0x0000000cff0c7219 */ /* 0x000fc4000001160b */
[----:B------:R-:W-:Y:S02]  /*1700*/  PLOP3.LUT P0, PT, P0, P1, PT, 0xf8, 0x8f ;  /* 0x00000000008f781c */ /* 0x000fe40000703f70 */
[----:B------:R-:W-:Y:S02]  /*1710*/  SHF.R.U32.HI R14, RZ, 0x1, R12 ;  /* 0x00000001ff0e7819 */ /* 0x000fe4000001160c */
[----:B------:R-:W-:-:S04]  /*1720*/  SEL R9, RZ, 0x1, !P0 ;  /* 0x00000001ff097807 */ /* 0x000fc80004000000 */
[----:B------:R-:W-:-:S04]  /*1730*/  LOP3.LUT R9, R9, 0x1, R14, 0xf8, !PT ;  /* 0x0000000109097812 */ /* 0x000fc800078ef80e */
[----:B------:R-:W-:-:S05]  /*1740*/  LOP3.LUT R9, R9, R12, RZ, 0xc0, !PT ;  /* 0x0000000c09097212 */ /* 0x000fca00078ec0ff */
[----:B------:R-:W-:-:S05]  /*1750*/  IMAD.IADD R9, R14, 0x1, R9 ;  /* 0x000000010e097824 */ /* 0x000fca00078e0209 */
[----:B------:R-:W-:Y:S01]  /*1760*/  LOP3.LUT R0, R9, R0, RZ, 0xfc, !PT ;  /* 0x0000000009007212 */ /* 0x000fe200078efcff */
[----:B------:R-:W-:Y:S06]  /*1770*/  BRA `(.L_x_26) ;  /* 0x0000000000347947 */ /* 0x000fec0003800000 */
.L_x_25:
[----:B------:R-:W-:-:S04]  /*1780*/  LOP3.LUT R0, R0, 0x80000000, RZ, 0xc0, !PT ;  /* 0x8000000000007812 */ /* 0x000fc800078ec0ff */
[----:B------:R-:W-:Y:S01]  /*1790*/  LOP3.LUT R0, R0, 0x7f800000, RZ, 0xfc, !PT ;  /* 0x7f80000000007812 */ /* 0x000fe200078efcff */
[----:B------:R-:W-:Y:S06]  /*17a0*/  BRA `(.L_x_26) ;  /* 0x0000000000287947 */ /* 0x000fec0003800000 */
.L_x_24:
[----:B------:R-:W-:Y:S01]  /*17b0*/  LEA R0, R12, R0, 0x17 ;  /* 0x000000000c007211 */ /* 0x000fe200078eb8ff */
[----:B------:R-:W-:Y:S06]  /*17c0*/  BRA `(.L_x_26) ;  /* 0x0000000000207947 */ /* 0x000fec0003800000 */
.L_x_23:
[----:B------:R-:W-:-:S04]  /*17d0*/  LOP3.LUT R0, R13, 0x80000000, R0, 0x48, !PT ;  /* 0x800000000d007812 */ /* 0x000fc800078e4800 */
[----:B------:R-:W-:Y:S01]  /*17e0*/  LOP3.LUT R0, R0, 0x7f800000, RZ, 0xfc, !PT ;  /* 0x7f80000000007812 */ /* 0x000fe200078efcff */
[----:B------:R-:W-:Y:S06]  /*17f0*/  BRA `(.L_x_26) ;  /* 0x0000000000147947 */ /* 0x000fec0003800000 */
.L_x_22:
[----:B------:R-:W-:Y:S01]  /*1800*/  LOP3.LUT R0, R13, 0x80000000, R0, 0x48, !PT ;  /* 0x800000000d007812 */ /* 0x000fe200078e4800 */
[----:B------:R-:W-:Y:S06]  /*1810*/  BRA `(.L_x_26) ;  /* 0x00000000000c7947 */ /* 0x000fec0003800000 */
.L_x_21:
[----:B------:R-:W0:Y:S01]  /*1820*/  MUFU.RSQ R0, -QNAN ;  /* 0xffc0000000007908 */ /* 0x000e220000001400 */
[----:B------:R-:W-:Y:S05]  /*1830*/  BRA `(.L_x_26) ;  /* 0x0000000000047947 */ /* 0x000fea0003800000 */
.L_x_20:
[----:B------:R-:W-:-:S07]  /*1840*/  FADD.FTZ R0, R0, R3 ;  /* 0x0000000300007221 */ /* 0x000fce0000010000 */
.L_x_26:
[----:B------:R-:W-:-:S04]  /*1850*/  IMAD.MOV.U32 R11, RZ, RZ, 0x0 ;  /* 0x00000000ff0b7424 */ /* 0x000fc800078e00ff */
[----:B0-----:R-:W-:Y:S05]  /*1860*/  RET.REL.NODEC R10 `(FinishLine) ;  /* 0xffffffe40ae47950 */ /* 0x001fea0003c3ffff */
.L_x_27:
        /* <DEDUP_REMOVED lines=9> */
.L_x_43:


//--------------------- .text.FinishLine2         --------------------------
	.section	.text.FinishLine2,"ax",@progbits
	.align	128
        .global         FinishLine2
        .type           FinishLine2,@function
        .size           FinishLine2,(.L_x_44 - FinishLine2)
        .other          FinishLine2,@"STO_CUDA_ENTRY STV_DEFAULT"
FinishLine2:
.text.FinishLine2:
[----:B------:R-:W-:Y:S01]  /*0000*/  LDC R1, c[0x0][0x37c] ;  /* 0x0000df00ff017b82 */ /* 0x000fe20000000800 */
[----:B------:R-:W0:Y:S07]  /*0010*/  S2R R2, SR_TID.Y ;  /* 0x0000000000027919 */ /* 0x000e2e0000002200 */
[----:B------:R-:W1:Y:S01]  /*0020*/  LDC R0, c[0x0][0x360] ;  /* 0x0000d800ff007b82 */ /* 0x000e620000000800 */
[----:B------:R-:W2:Y:S01]  /*0030*/  LDCU.64 UR6, c[0x0][0x388] ;  /* 0x00007100ff0677ac */ /* 0x000ea20008000a00 */
[----:B------:R-:W1:Y:S06]  /*0040*/  S2R R3, SR_TID.X ;  /* 0x0000000000037919 */ /* 0x000e6c0000002100 */
[----:B------:R-:W0:Y:S08]  /*0050*/  S2UR UR5, SR_CTAID.Y ;  /* 0x00000000000579c3 */ /* 0x000e300000002600 */
[----:B------:R-:W0:Y:S08]  /*0060*/  LDC R7, c[0x0][0x364] ;  /* 0x0000d900ff077b82 */ /* 0x000e300000000800 */
[----:B------:R-:W1:Y:S01]  /*0070*/  S2UR UR4, SR_CTAID.X ;  /* 0x00000000000479c3 */ /* 0x000e620000002500 */
[----:B0-----:R-:W-:-:S05]  /*0080*/  IMAD R7, R7, UR5, R2 ;  /* 0x0000000507077c24 */ /* 0x001fca000f8e0202 */
[----:B--2---:R-:W-:Y:S01]  /*0090*/  ISETP.GE.U32.AND P0, PT, R7, UR7, PT ;  /* 0x0000000707007c0c */ /* 0x004fe2000bf06070 */
[----:B-1----:R-:W-:-:S05]  /*00a0*/  IMAD R0, R0, UR4, R3 ;  /* 0x0000000400007c24 */ /* 0x002fca000f8e0203 */
[----:B------:R-:W-:-:S13]  /*00b0*/  ISETP.GE.U32.OR P0, PT, R0, UR6, P0 ;  /* 0x0000000600007c0c */ /* 0x000fda0008706470 */
[----:B------:R-:W-:Y:S05]  /*00c0*/  @P0 EXIT ;  /* 0x000000000000094d */ /* 0x000fea0003800000 */
[----:B------:R-:W0:Y:S01]  /*00d0*/  LDCU UR6, c[0x0][0x3a8] ;  /* 0x00007500ff0677ac */ /* 0x000e220008000800 */
[----:B------:R-:W1:Y:S01]  /*00e0*/  LDCU.64 UR8, c[0x0][0x3a0] ;  /* 0x00007400ff0877ac */ /* 0x000e620008000a00 */
[----:B------:R-:W2:Y:S01]  /*00f0*/  LDCU.64 UR4, c[0x0][0x358] ;  /* 0x00006b00ff0477ac */ /* 0x000ea20008000a00 */
[----:B0-----:R-:W-:-:S05]  /*0100*/  IMAD R3, R7, UR6, R0 ;  /* 0x0000000607037c24 */ /* 0x001fca000f8e0200 */
[----:B-1----:R-:W-:-:S04]  /*0110*/  IADD3 R2, P0, PT, R3, UR8, RZ ;  /* 0x0000000803027c10 */ /* 0x002fc8000ff1e0ff */
[----:B------:R-:W-:-:S05]  /*0120*/  LEA.HI.X.SX32 R3, R3, UR9, 0x1, P0 ;  /* 0x0000000903037c11 */ /* 0x000fca00080f0eff */
[----:B--2---:R-:W2:Y:S02]  /*0130*/  LDG.E.U8 R2, desc[UR4][R2.64] ;  /* 0x0000000402027981 */ /* 0x004ea4000c1e1100 */
[----:B--2---:R-:W-:-:S13]  /*0140*/  ISETP.NE.AND P0, PT, R2, RZ, PT ;  /* 0x000000ff0200720c */ /* 0x004fda0003f05270 */
[----:B------:R-:W-:Y:S05]  /*0150*/  @P0 EXIT ;  /* 0x000000000000094d */ /* 0x000fea0003800000 */
[----:B------:R-:W0:Y:S01]  /*0160*/  LDC.64 R4, c[0x0][0x390] ;  /* 0x0000e400ff047b82 */ /* 0x000e220000000a00 */
[----:B------:R-:W-:Y:S02]  /*0170*/  IMAD.MOV.U32 R2, RZ, RZ, 0x1 ;  /* 0x00000001ff027424 */ /* 0x000fe400078e00ff */
[----:B0-----:R-:W-:-:S06]  /*0180*/  FADD R4, R5, -R4 ;  /* 0x8000000405047221 */ /* 0x001fcc0000000000 */
[----:B------:R-:W0:Y:S08]  /*0190*/  F2F.F64.F32 R4, R4 ;  /* 0x0000000400047310 */ /* 0x000e300000201800 */
[----:B0-----:R-:W0:Y:S02]  /*01a0*/  MUFU.RCP64H R3, R5 ;  /* 0x0000000500037308 */ /* 0x001e240000001800 */
[----:B0-----:R-:W-:-:S08]  /*01b0*/  DFMA R8, -R4, R2, 1 ;  /* 0x3ff000000408742b */ /* 0x001fd00000000102 */
[----:B------:R-:W-:-:S08]  /*01c0*/  DFMA R8, R8, R8, R8 ;  /* 0x000000080808722b */ /* 0x000fd00000000008 */
[----:B------:R-:W-:Y:S02]  /*01d0*/  DFMA R2, R2, R8, R2 ;  /* 0x000000080202722b */ /* 0x000fe40000000002 */
[----:B------:R-:W0:Y:S06]  /*01e0*/  I2F.F64.U32 R8, UR7 ;  /* 0x0000000700087d12 */ /* 0x000e2c0008201800 */
[----:B------:R-:W-:-:S08]  /*01f0*/  DFMA R10, -R4, R2, 1 ;  /* 0x3ff00000040a742b */ /* 0x000fd00000000102 */
[----:B------:R-:W-:Y:S01]  /*0200*/  DFMA R2, R2, R10, R2 ;  /* 0x0000000a0202722b */ /* 0x000fe20000000002 */
[----:B0-----:R-:W-:-:S07]  /*0210*/  FSETP.GEU.AND P1, PT, |R9|, 6.5827683646048100446e-37, PT ;  /* 0x036000000900780b */ /* 0x001fce0003f2e200 */
[----:B------:R-:W-:-:S08]  /*0220*/  DMUL R10, R8, R2 ;  /* 0x00000002080a7228 */ /* 0x000fd00000000000 */
[----:B------:R-:W-:-:S08]  /*0230*/  DFMA R12, -R4, R10, R8 ;  /* 0x0000000a040c722b */ /* 0x000fd00000000108 */
[----:B------:R-:W-:-:S10]  /*0240*/  DFMA R2, R2, R12, R10 ;  /* 0x0000000c0202722b */ /* 0x000fd4000000000a */
[----:B------:R-:W-:-:S05]  /*0250*/  FFMA R6, RZ, R5, R3 ;  /* 0x00000005ff067223 */ /* 0x000fca0000000003 */
[----:B------:R-:W-:-:S13]  /*0260*/  FSETP.GT.AND P0, PT, |R6|, 1.469367938527859385e-39, PT ;  /* 0x001000000600780b */ /* 0x000fda0003f04200 */
[----:B------:R-:W-:Y:S05]  /*0270*/  @P0 BRA P1, `(.L_x_28) ;  /* 0x0000000000100947 */ /* 0x000fea0000800000 */
[----:B------:R-:W-:-:S07]  /*0280*/  MOV R6, 0x2a0 ;  /* 0x000002a000067802 */ /* 0x000fce0000000f00 */
[----:B------:R-:W-:Y:S05]  /*0290*/  CALL.REL.NOINC `($__internal_1_$__cuda_sm20_div_rn_f64_full) ;  /* 0x0000000000447944 */ /* 0x000fea0003c00000 */
[----:B------:R-:W-:Y:S02]  /*02a0*/  IMAD.MOV.U32 R2, RZ, RZ, R14 ;  /* 0x000000ffff027224 */ /* 0x000fe400078e000e */
[----:B------:R-:W-:-:S07]  /*02b0*/  IMAD.MOV.U32 R3, RZ, RZ, R15 ;  /* 0x000000ffff037224 */ /* 0x000fce00078e000f */
.L_x_28:
[----:B------:R-:W0:Y:S01]  /*02c0*/  LDCU UR6, c[0x0][0x390] ;  /* 0x00007200ff0677ac */ /* 0x000e220008000800 */
[----:B------:R-:W-:Y:S01]  /*02d0*/  I2FP.F32.S32 R6, R0 ;  /* 0x0000000000067245 */ /* 0x000fe20000201400 */
[----:B------:R-:W-:Y:S04]  /*02e0*/  I2F.F64.U32 R4, R7 ;  /* 0x0000000700047312 */ /* 0x000fe80000201800 */
[----:B0-----:R-:W-:-:S04]  /*02f0*/  FADD R6, R6, -UR6 ;  /* 0x8000000606067e21 */ /* 0x001fc80008000000 */
[----:B------:R-:W0:Y:S02]  /*0300*/  F2F.F64.F32 R8, R6 ;  /* 0x0000000600087310 */ /* 0x000e240000201800 */
[----:B0-----:R-:W-:-:S08]  /*0310*/  DFMA R4, R8, -R2, R4 ;  /* 0x800000020804722b */ /* 0x001fd00000000004 */
[----:B------:R-:W-:-:S14]  /*0320*/  DSETP.GTU.AND P0, PT, |R4|, 100, PT ;  /* 0x405900000400742a */ /* 0x000fdc0003f0c200 */
[----:B------:R-:W-:Y:S05]  /*0330*/  @P0 EXIT ;  /* 0x000000000000094d */ /* 0x000fea0003800000 */
[----:B------:R-:W0:Y:S01]  /*0340*/  LDC.64 R2, c[0x0][0x380] ;  /* 0x0000e000ff027b82 */ /* 0x000e220000000a00 */
[----:B------:R-:W1:Y:S01]  /*0350*/  LDCU UR6, c[0x0][0x388] ;  /* 0x00007100ff0677ac */ /* 0x000e620008000800 */
[----:B------:R-:W-:Y:S02]  /*0360*/  IMAD.MOV.U32 R5, RZ, RZ, -0x10000 ;  /* 0xffff0000ff057424 */ /* 0x000fe400078e00ff */
[----:B-1----:R-:W-:-:S04]  /*0370*/  IMAD R7, R7, UR6, R0 ;  /* 0x0000000607077c24 */ /* 0x002fc8000f8e0200 */
[----:B0-----:R-:W-:-:S05]  /*0380*/  IMAD.WIDE.U32 R2, R7, 0x4, R2 ;  /* 0x0000000407027825 */ /* 0x001fca00078e0002 */
[----:B------:R-:W-:Y:S01]  /*0390*/  STG.E desc[UR4][R2.64], R5 ;  /* 0x0000000502007986 */ /* 0x000fe2000c101904 */
[----:B------:R-:W-:Y:S05]  /*03a0*/  EXIT ;  /* 0x000000000000794d */ /* 0x000fea0003800000 */
        .weak           $__internal_1_$__cuda_sm20_div_rn_f64_full
        .type           $__internal_1_$__cuda_sm20_div_rn_f64_full,@function
        .size           $__internal_1_$__cuda_sm20_div_rn_f64_full,(.L_x_44 - $__internal_1_$__cuda_sm20_div_rn_f64_full)
$__internal_1_$__cuda_sm20_div_rn_f64_full:
[C---:B------:R-:W-:Y:S01]  /*03b0*/  FSETP.GEU.AND P0, PT, |R5|.reuse, 1.469367938527859385e-39, PT ;  /* 0x001000000500780b */ /* 0x040fe20003f0e200 */
[----:B------:R-:W-:Y:S01]  /*03c0*/  IMAD.MOV.U32 R12, RZ, RZ, 0x1 ;  /* 0x00000001ff0c7424 */ /* 0x000fe200078e00ff */
[C---:B------:R-:W-:Y:S01]  /*03d0*/  LOP3.LUT R2, R5.reuse, 0x800fffff, RZ, 0xc0, !PT ;  /* 0x800fffff05027812 */ /* 0x040fe200078ec0ff */
[----:B------:R-:W-:Y:S01]  /*03e0*/  IMAD.MOV.U32 R15, RZ, RZ, 0x1ca00000 ;  /* 0x1ca00000ff0f7424 */ /* 0x000fe200078e00ff */
[----:B------:R-:W-:Y:S02]  /*03f0*/  LOP3.LUT R19, R5, 0x7ff00000, RZ, 0xc0, !PT ;  /* 0x7ff0000005137812 */ /* 0x000fe400078ec0ff */
[----:B------:R-:W-:Y:S01]  /*0400*/  LOP3.LUT R3, R2, 0x3ff00000, RZ, 0xfc, !PT ;  /* 0x3ff0000002037812 */ /* 0x000fe200078efcff */
[----:B------:R-:W-:Y:S01]  /*0410*/  IMAD.MOV.U32 R2, RZ, RZ, R4 ;  /* 0x000000ffff027224 */ /* 0x000fe200078e0004 */
[----:B------:R-:W-:-:S04]  /*0420*/  LOP3.LUT R14, R9, 0x7ff00000, RZ, 0xc0, !PT ;  /* 0x7ff00000090e7812 */ /* 0x000fc800078ec0ff */
[----:B------:R-:W-:Y:S01]  /*0430*/  ISETP.GE.U32.AND P1, PT, R14, R19, PT ;  /* 0x000000130e00720c */ /* 0x000fe20003f26070 */
[----:B------:R-:W-:Y:S01]  /*0440*/  @!P0 DMUL R2, R4, 8.98846567431157953865e+307 ;  /* 0x7fe0000004028828 */ /* 0x000fe20000000000 */
[----:B------:R-:W-:-:S05]  /*0450*/  IMAD.MOV.U32 R21, RZ, RZ, R14 ;  /* 0x000000ffff157224 */ /* 0x000fca00078e000e */
[----:B------:R-:W0:Y:S02]  /*0460*/  MUFU.RCP64H R13, R3 ;  /* 0x00000003000d7308 */ /* 0x000e240000001800 */
[----:B0-----:R-:W-:-:S08]  /*0470*/  DFMA R10, R12, -R2, 1 ;  /* 0x3ff000000c0a742b */ /* 0x001fd00000000802 */
[----:B------:R-:W-:-:S08]  /*0480*/  DFMA R10, R10, R10, R10 ;  /* 0x0000000a0a0a722b */ /* 0x000fd0000000000a */
[----:B------:R-:W-:Y:S01]  /*0490*/  DFMA R12, R12, R10, R12 ;  /* 0x0000000a0c0c722b */ /* 0x000fe2000000000c */
[----:B------:R-:W-:Y:S01]  /*04a0*/  SEL R11, R15, 0x63400000, !P1 ;  /* 0x634000000f0b7807 */ /* 0x000fe20004800000 */
[----:B------:R-:W-:Y:S01]  /*04b0*/  IMAD.MOV.U32 R10, RZ, RZ, R8 ;  /* 0x000000ffff0a7224 */ /* 0x000fe200078e0008 */
[----:B------:R-:W-:Y:S02]  /*04c0*/  FSETP.GEU.AND P1, PT, |R9|, 1.469367938527859385e-39, PT ;  /* 0x001000000900780b */ /* 0x000fe40003f2e200 */
[----:B------:R-:W-:-:S03]  /*04d0*/  LOP3.LUT R11, R11, 0x800fffff, R9, 0xf8, !PT ;  /* 0x800fffff0b0b7812 */ /* 0x000fc600078ef809 */
[----:B------:R-:W-:-:S08]  /*04e0*/  DFMA R16, R12, -R2, 1 ;  /* 0x3ff000000c10742b */ /* 0x000fd00000000802 */
[----:B------:R-:W-:Y:S01]  /*04f0*/  DFMA R12, R12, R16, R12 ;  /* 0x000000100c0c722b */ /* 0x000fe2000000000c */
[----:B------:R-:W-:Y:S10]  /*0500*/  @P1 BRA `(.L_x_29) ;  /* 0x0000000000201947 */ /* 0x000ff40003800000 */
[----:B------:R-:W-:Y:S01]  /*0510*/  LOP3.LUT R17, R5, 0x7ff00000, RZ, 0xc0, !PT ;  /* 0x7ff0000005117812 */ /* 0x000fe200078ec0ff */
[----:B------:R-:W-:-:S03]  /*0520*/  IMAD.MOV.U32 R16, RZ, RZ, RZ ;  /* 0x000000ffff107224 */ /* 0x000fc600078e00ff */
[----:B------:R-:W-:-:S04]  /*0530*/  ISETP.GE.U32.AND P1, PT, R14, R17, PT ;  /* 0x000000110e00720c */ /* 0x000fc80003f26070 */
[----:B------:R-:W-:-:S04]  /*0540*/  SEL R17, R15, 0x63400000, !P1 ;  /* 0x634000000f117807 */ /* 0x000fc80004800000 */
[----:B------:R-:W-:-:S04]  /*0550*/  LOP3.LUT R17, R17, 0x80000000, R9, 0xf8, !PT ;  /* 0x8000000011117812 */ /* 0x000fc800078ef809 */
[----:B------:R-:W-:-:S06]  /*0560*/  LOP3.LUT R17, R17, 0x100000, RZ, 0xfc, !PT ;  /* 0x0010000011117812 */ /* 0x000fcc00078efcff */
[----:B------:R-:W-:-:S10]  /*0570*/  DFMA R10, R10, 2, -R16 ;  /* 0x400000000a0a782b */ /* 0x000fd40000000810 */
[----:B------:R-:W-:-:S07]  /*0580*/  LOP3.LUT R21, R11, 0x7ff00000, RZ, 0xc0, !PT ;  /* 0x7ff000000b157812 */ /* 0x000fce00078ec0ff */
.L_x_29:
[----:B------:R-:W-:Y:S01]  /*0590*/  IMAD.MOV.U32 R20, RZ, RZ, R19 ;  /* 0x000000ffff147224 */ /* 0x000fe200078e0013 */
[----:B------:R-:W-:Y:S01]  /*05a0*/  @!P0 LOP3.LUT R20, R3, 0x7ff00000, RZ, 0xc0, !PT ;  /* 0x7ff0000003148812 */ /* 0x000fe200078ec0ff */
[----:B------:R-:W-:Y:S01]  /*05b0*/  VIADD R22, R21, 0xffffffff ;  /* 0xffffffff15167836 */ /* 0x000fe20000000000 */
[----:B------:R-:W-:-:S03]  /*05c0*/  DMUL R16, R12, R10 ;  /* 0x0000000a0c107228 */ /* 0x000fc60000000000 */
[----:B------:R-:W-:Y:S01]  /*05d0*/  VIADD R23, R20, 0xffffffff ;  /* 0xffffffff14177836 */ /* 0x000fe20000000000 */
[----:B------:R-:W-:-:S04]  /*05e0*/  ISETP.GT.U32.AND P0, PT, R22, 0x7feffffe, PT ;  /* 0x7feffffe1600780c */ /* 0x000fc80003f04070 */
[----:B------:R-:W-:Y:S01]  /*05f0*/  ISETP.GT.U32.OR P0, PT, R23, 0x7feffffe, P0 ;  /* 0x7feffffe1700780c */ /* 0x000fe20000704470 */
[----:B------:R-:W-:-:S08]  /*0600*/  DFMA R18, R16, -R2, R10 ;  /* 0x800000021012722b */ /* 0x000fd0000000000a */
[----:B------:R-:W-:-:S04]  /*0610*/  DFMA R12, R12, R18, R16 ;  /* 0x000000120c0c722b */ /* 0x000fc80000000010 */
[----:B------:R-:W-:Y:S07]  /*0620*/  @P0 BRA `(.L_x_30) ;  /* 0x00000000006c0947 */ /* 0x000fee0003800000 */
[----:B------:R-:W-:-:S04]  /*0630*/  LOP3.LUT R9, R5, 0x7ff00000, RZ, 0xc0, !PT ;  /* 0x7ff0000005097812 */ /* 0x000fc800078ec0ff */
[CC--:B------:R-:W-:Y:S02]  /*0640*/  VIADDMNMX R8, R14.reuse, -R9.reuse, 0xb9600000, !PT ;  /* 0xb96000000e087446 */ /* 0x0c0fe40007800909 */
[----:B------:R-:W-:Y:S02]  /*0650*/  ISETP.GE.U32.AND P0, PT, R14, R9, PT ;  /* 0x000000090e00720c */ /* 0x000fe40003f06070 */
[----:B------:R-:W-:Y:S02]  /*0660*/  VIMNMX R8, PT, PT, R8, 0x46a00000, PT ;  /* 0x46a0000008087848 */ /* 0x000fe40003fe0100 */
[----:B------:R-:W-:-:S05]  /*0670*/  SEL R15, R15, 0x63400000, !P0 ;  /* 0x634000000f0f7807 */ /* 0x000fca0004000000 */
[----:B------:R-:W-:Y:S02]  /*0680*/  IMAD.IADD R16, R8, 0x1, -R15 ;  /* 0x0000000108107824 */ /* 0x000fe400078e0a0f */
[----:B------:R-:W-:Y:S02]  /*0690*/  IMAD.MOV.U32 R8, RZ, RZ, RZ ;  /* 0x000000ffff087224 */ /* 0x000fe400078e00ff */
[----:B------:R-:W-:-:S06]  /*06a0*/  VIADD R9, R16, 0x7fe00000 ;  /* 0x7fe0000010097836 */ /* 0x000fcc0000000000 */
[----:B------:R-:W-:-:S10]  /*06b0*/  DMUL R14, R12, R8 ;  /* 0x000000080c0e7228 */ /* 0x000fd40000000000 */
[----:B------:R-:W-:-:S13]  /*06c0*/  FSETP.GTU.AND P0, PT, |R15|, 1.469367938527859385e-39, PT ;  /* 0x001000000f00780b */ /* 0x000fda0003f0c200 */
[----:B------:R-:W-:Y:S05]  /*06d0*/  @P0 BRA `(.L_x_31) ;  /* 0x0000000000940947 */ /* 0x000fea0003800000 */
[----:B------:R-:W-:Y:S01]  /*06e0*/  DFMA R2, R12, -R2, R10 ;  /* 0x800000020c02722b */ /* 0x000fe2000000000a */
[----:B------:R-:W-:-:S09]  /*06f0*/  IMAD.MOV.U32 R8, RZ, RZ, RZ ;  /* 0x000000ffff087224 */ /* 0x000fd200078e00ff */
[C---:B------:R-:W-:Y:S02]  /*0700*/  FSETP.NEU.AND P0, PT, R3.reuse, RZ, PT ;  /* 0x000000ff0300720b */ /* 0x040fe40003f0d000 */
[----:B------:R-:W-:-:S04]  /*0710*/  LOP3.LUT R5, R3, 0x80000000, R5, 0x48, !PT ;  /* 0x8000000003057812 */ /* 0x000fc800078e4805 */
[----:B------:R-:W-:-:S07]  /*0720*/  LOP3.LUT R9, R5, R9, RZ, 0xfc, !PT ;  /* 0x0000000905097212 */ /* 0x000fce00078efcff */
[----:B------:R-:W-:Y:S05]  /*0730*/  @!P0 BRA `(.L_x_31) ;  /* 0x00000000007c8947 */ /* 0x000fea0003800000 */
[----:B------:R-:W-:Y:S01]  /*0740*/  IMAD.MOV R3, RZ, RZ, -R16 ;  /* 0x000000ffff037224 */ /* 0x000fe200078e0a10 */
[----:B------:R-:W-:Y:S01]  /*0750*/  DMUL.RP R8, R12, R8 ;  /* 0x000000080c087228 */ /* 0x000fe20000008000 */
[----:B------:R-:W-:-:S06]  /*0760*/  IMAD.MOV.U32 R2, RZ, RZ, RZ ;  /* 0x000000ffff027224 */ /* 0x000fcc00078e00ff */
[----:B------:R-:W-:-:S03]  /*0770*/  DFMA R2, R14, -R2, R12 ;  /* 0x800000020e02722b */ /* 0x000fc6000000000c */
[----:B------:R-:W-:-:S03]  /*0780*/  LOP3.LUT R5, R9, R5, RZ, 0x3c, !PT ;  /* 0x0000000509057212 */ /* 0x000fc600078e3cff */
[----:B------:R-:W-:-:S04]  /*0790*/  IADD3 R2, PT, PT, -R16, -0x43300000, RZ ;  /* 0xbcd0000010027810 */ /* 0x000fc80007ffe1ff */
[----:B------:R-:W-:-:S04]  /*07a0*/  FSETP.NEU.AND P0, PT, |R3|, R2, PT ;  /* 0x000000020300720b */ /* 0x000fc80003f0d200 */
[----:B------:R-:W-:Y:S02]  /*07b0*/  FSEL R14, R8, R14, !P0 ;  /* 0x0000000e080e7208 */ /* 0x000fe40004000000 */
[----:B------:R-:W-:Y:S01]  /*07c0*/  FSEL R15, R5, R15, !P0 ;  /* 0x0000000f050f7208 */ /* 0x000fe20004000000 */
[----:B------:R-:W-:Y:S06]  /*07d0*/  BRA `(.L_x_31) ;  /* 0x0000000000547947 */ /* 0x000fec0003800000 */
.L_x_30:
[----:B------:R-:W-:-:S14]  /*07e0*/  DSETP.NAN.AND P0, PT, R8, R8, PT ;  /* 0x000000080800722a */ /* 0x000fdc0003f08000 */
[----:B------:R-:W-:Y:S05]  /*07f0*/  @P0 BRA `(.L_x_32) ;  /* 0x0000000000440947 */ /* 0x000fea0003800000 */
[----:B------:R-:W-:-:S14]  /*0800*/  DSETP.NAN.AND P0, PT, R4, R4, PT ;  /* 0x000000040400722a */ /* 0x000fdc0003f08000 */
[----:B------:R-:W-:Y:S05]  /*0810*/  @P0 BRA `(.L_x_33) ;  /* 0x0000000000300947 */ /* 0x000fea0003800000 */
[----:B------:R-:W-:Y:S01]  /*0820*/  ISETP.NE.AND P0, PT, R21, R20, PT ;  /* 0x000000141500720c */ /* 0x000fe20003f05270 */
[----:B------:R-:W-:Y:S02]  /*0830*/  IMAD.MOV.U32 R14, RZ, RZ, 0x0 ;  /* 0x00000000ff0e7424 */ /* 0x000fe400078e00ff */
[----:B------:R-:W-:-:S10]  /*0840*/  IMAD.MOV.U32 R15, RZ, RZ, -0x80000 ;  /* 0xfff80000ff0f7424 */ /* 0x000fd400078e00ff */
[----:B------:R-:W-:Y:S05]  /*0850*/  @!P0 BRA `(.L_x_31) ;  /* 0x0000000000348947 */ /* 0x000fea0003800000 */
[----:B------:R-:W-:Y:S02]  /*0860*/  ISETP.NE.AND P0, PT, R21, 0x7ff00000, PT ;  /* 0x7ff000001500780c */ /* 0x000fe40003f05270 */
[----:B------:R-:W-:Y:S02]  /*0870*/  LOP3.LUT R15, R9, 0x80000000, R5, 0x48, !PT ;  /* 0x80000000090f7812 */ /* 0x000fe400078e4805 */
[----:B------:R-:W-:-:S13]  /*0880*/  ISETP.EQ.OR P0, PT, R20, RZ, !P0 ;  /* 0x000000ff1400720c */ /* 0x000fda0004702670 */
[----:B------:R-:W-:Y:S01]  /*0890*/  @P0 LOP3.LUT R2, R15, 0x7ff00000, RZ, 0xfc, !PT ;  /* 0x7ff000000f020812 */ /* 0x000fe200078efcff */
[----:B------:R-:W-:Y:S02]  /*08a0*/  @!P0 IMAD.MOV.U32 R14, RZ, RZ, RZ ;  /* 0x000000ffff0e8224 */ /* 0x000fe400078e00ff */
[----:B------:R-:W-:Y:S02]  /*08b0*/  @P0 IMAD.MOV.U32 R14, RZ, RZ, RZ ;  /* 0x000000ffff0e0224 */ /* 0x000fe400078e00ff */
[----:B------:R-:W-:Y:S01]  /*08c0*/  @P0 IMAD.MOV.U32 R15, RZ, RZ, R2 ;  /* 0x000000ffff0f0224 */ /* 0x000fe200078e0002 */
[----:B------:R-:W-:Y:S06]  /*08d0*/  BRA `(.L_x_31) ;  /* 0x0000000000147947 */ /* 0x000fec0003800000 */
.L_x_33:
[----:B------:R-:W-:Y:S01]  /*08e0*/  LOP3.LUT R15, R5, 0x80000, RZ, 0xfc, !PT ;  /* 0x00080000050f7812 */ /* 0x000fe200078efcff */
[----:B------:R-:W-:Y:S01]  /*08f0*/  IMAD.MOV.U32 R14, RZ, RZ, R4 ;  /* 0x000000ffff0e7224 */ /* 0x000fe200078e0004 */
[----:B------:R-:W-:Y:S06]  /*0900*/  BRA `(.L_x_31) ;  /* 0x0000000000087947 */ /* 0x000fec0003800000 */
.L_x_32:
[----:B------:R-:W-:Y:S01]  /*0910*/  LOP3.LUT R15, R9, 0x80000, RZ, 0xfc, !PT ;  /* 0x00080000090f7812 */ /* 0x000fe200078efcff */
[----:B------:R-:W-:-:S07]  /*0920*/  IMAD.MOV.U32 R14, RZ, RZ, R8 ;  /* 0x000000ffff0e7224 */ /* 0x000fce00078e0008 */
.L_x_31:
[----:B------:R-:W-:Y:S02]  /*0930*/  IMAD.MOV.U32 R2, RZ, RZ, R6 ;  /* 0x000000ffff027224 */ /* 0x000fe400078e0006 */
[----:B------:R-:W-:-:S04]  /*0940*/  IMAD.MOV.U32 R3, RZ, RZ, 0x0 ;  /* 0x00000000ff037424 */ /* 0x000fc800078e00ff */
[----:B------:R-:W-:Y:S05]  /*0950*/  RET.REL.NODEC R2 `(FinishLine2) ;  /* 0xfffffff402a87950 */ /* 0x000fea0003c3ffff */
.L_x_34:
        /* <DEDUP_REMOVED lines=10> */
.L_x_44:


//--------------------- .text.FinishLine3         --------------------------
	.section	.text.FinishLine3,"ax",@progbits
	.align	128
        .global         FinishLine3
        .type           FinishLine3,@function
        .size           FinishLine3,(.L_x_48 - FinishLine3)
        .other          FinishLine3,@"STO_CUDA_ENTRY STV_DEFAULT"
FinishLine3:
.text.FinishLine3:
[----:B------:R-:W-:Y:S01]  /*0000*/  LDC R1, c[0x0][0x37c] ;  /* 0x0000df00ff017b82 */ /* 0x000fe20000000800 */
[----:B------:R-:W0:Y:S07]  /*0010*/  S2R R3, SR_TID.Y ;  /* 0x0000000000037919 */ /* 0x000e2e0000002200 */
[----:B------:R-:W0:Y:S01]  /*0020*/  S2UR UR4, SR_CTAID.Y ;  /* 0x00000000000479c3 */ /* 0x000e220000002600 */
[----:B------:R-:W1:Y:S07]  /*0030*/  LDCU.64 UR8, c[0x0][0x3a8] ;  /* 0x00007500ff0877ac */ /* 0x000e6e0008000a00 */
[----:B------:R-:W0:Y:S01]  /*0040*/  LDC R0, c[0x0][0x364] ;  /* 0x0000d900ff007b82 */ /* 0x000e220000000800 */
[----:B-1----:R-:W-:Y:S01]  /*0050*/  ISETP.NE.AND P0, PT, RZ, UR8, PT ;  /* 0x00000008ff007c0c */ /* 0x002fe2000bf05270 */
[----:B0-----:R-:W-:-:S05]  /*0060*/  IMAD R0, R0, UR4, R3 ;  /* 0x0000000400007c24 */ /* 0x001fca000f8e0203 */
[----:B------:R-:W-:-:S13]  /*0070*/  ISETP.GE.U32.OR P0, PT, R0, UR9, !P0 ;  /* 0x0000000900007c0c */ /* 0x000fda000c706470 */
[----:B------:R-:W-:Y:S05]  /*0080*/  @P0 EXIT ;  /* 0x000000000000094d */ /* 0x000fea0003800000 */
[----:B------:R-:W0:Y:S01]  /*0090*/  LDC.64 R8, c[0x0][0x390] ;  /* 0x0000e400ff087b82 */ /* 0x000e220000000a00 */
[----:B------:R-:W-:Y:S01]  /*00a0*/  LOP3.LUT P0, RZ, R0, 0x1, RZ, 0xc0, !PT ;  /* 0x0000000100ff7812 */ /* 0x000fe2000780c0ff */
[----:B------:R-:W1:Y:S01]  /*00b0*/  LDCU.64 UR6, c[0x0][0x358] ;  /* 0x00006b00ff0677ac */ /* 0x000e620008000a00 */
[--C-:B------:R-:W-:Y:S02]  /*00c0*/  SHF.R.U32.HI R7, RZ, 0x1, R0.reuse ;  /* 0x00000001ff077819 */ /* 0x100fe40000011600 */
[----:B------:R-:W-:Y:S01]  /*00d0*/  I2FP.F32.U32 R4, R0 ;  /* 0x0000000000047245 */ /* 0x000fe20000201000 */
[----:B------:R-:W2:Y:S01]  /*00e0*/  LDCU UR5, c[0x0][0x3b0] ;  /* 0x00007600ff0577ac */ /* 0x000ea20008000800 */
[C---:B------:R-:W-:Y:S01]  /*00f0*/  LOP3.LUT R3, R7.reuse, 0x7fffffe, RZ, 0xc0, !PT ;  /* 0x07fffffe07037812 */ /* 0x040fe200078ec0ff */
[----:B------:R-:W-:Y:S01]  /*0100*/  IMAD R7, R7, UR8, RZ ;  /* 0x0000000807077c24 */ /* 0x000fe2000f8e02ff */
[----:B------:R-:W3:Y:S02]  /*0110*/  LDCU.128 UR12, c[0x0][0x380] ;  /* 0x00007000ff0c77ac */ /* 0x000ee40008000c00 */
[----:B------:R-:W-:Y:S01]  /*0120*/  LOP3.LUT R3, R3, 0x1, R0, 0xf8, !PT ;  /* 0x0000000103037812 */ /* 0x000fe200078ef800 */
[----:B------:R-:W-:-:S02]  /*0130*/  UMOV UR4, URZ ;  /* 0x000000ff00047c82 */ /* 0x000fc40008000000 */
[----:B0-----:R-:W0:Y:S08]  /*0140*/  @P0 LDC R8, c[0x0][0x398] ;  /* 0x0000e600ff080b82 */ /* 0x001e300000000800 */
[----:B------:R-:W4:Y:S01]  /*0150*/  @P0 LDC R9, c[0x0][0x39c] ;  /* 0x0000e700ff090b82 */ /* 0x000f220000000800 */
[----:B------:R-:W-:-:S05]  /*0160*/  IADD3 R5, P0, PT, R3, UR9, RZ ;  /* 0x0000000903057c10 */ /* 0x000fca000ff1e0ff */
[----:B------:R-:W-:Y:S01]  /*0170*/  IMAD.X R14, RZ, RZ, RZ, P0 ;  /* 0x000000ffff0e7224 */ /* 0x000fe200000e06ff */
[----:B0-----:R-:W-:-:S05]  /*0180*/  IADD3 R2, P1, PT, R8, 0x4, RZ ;  /* 0x0000000408027810 */ /* 0x001fca0007f3e0ff */
[----:B-1234-:R-:W-:-:S08]  /*0190*/  IMAD.X R3, RZ, RZ, R9, P1 ;  /* 0x000000ffff037224 */ /* 0x01efd000008e0609 */
.L_x_35:
[----:B0-----:R-:W-:Y:S01]  /*01a0*/  I2FP.F32.U32 R9, UR4 ;  /* 0x0000000400097c45 */ /* 0x001fe20008201000 */
[----:B------:R-:W-:-:S04]  /*01b0*/  IMAD R12, R14, UR14, RZ ;  /* 0x0000000e0e0c7c24 */ /* 0x000fc8000f8e02ff */
[----:B------:R-:W-:Y:S01]  /*01c0*/  FFMA R6, R4, UR5, R9 ;  /* 0x0000000504067c23 */ /* 0x000fe20008000009 */
[----:B------:R-:W-:-:S03]  /*01d0*/  IMAD R13, R5, UR15, R12 ;  /* 0x0000000f050d7c24 */ /* 0x000fc6000f8e020c */
[----:B------:R-:W0:Y:S02]  /*01e0*/  F2I.TRUNC.NTZ R10, R6 ;  /* 0x00000006000a7305 */ /* 0x000e24000020f100 */
[----:B0-----:R-:W-:-:S03]  /*01f0*/  SHF.R.S32.HI R11, RZ, 0x1f, R10 ;  /* 0x0000001fff0b7819 */ /* 0x001fc6000001140a */
[----:B------:R-:W-:-:S04]  /*0200*/  IMAD.WIDE.U32 R8, R5, UR14, R10 ;  /* 0x0000000e05087c25 */ /* 0x000fc8000f8e000a */
[----:B------:R-:W-:Y:S01]  /*0210*/  IMAD.WIDE.U32 R10, R0, UR14, R10 ;  /* 0x0000000e000a7c25 */ /* 0x000fe2000f8e000a */
[----:B------:R-:W-:-:S03]  /*0220*/  IADD3 R12, P1, PT, R8, UR12, RZ ;  /* 0x0000000c080c7c10 */ /* 0x000fc6000ff3e0ff */
[----:B------:R-:W-:Y:S01]  /*0230*/  IMAD R8, R0, UR15, R11 ;  /* 0x0000000f00087c24 */ /* 0x000fe2000f8e020b */
[----:B------:R-:W-:Y:S02]  /*0240*/  IADD3 R10, P0, PT, R10, UR12, RZ ;  /* 0x0000000c0a0a7c10 */ /* 0x000fe4000ff1e0ff */
[----:B------:R-:W-:Y:S02]  /*0250*/  IADD3.X R13, PT, PT, R9, UR13, R13, P1, !PT ;  /* 0x0000000d090d7c10 */ /* 0x000fe40008ffe40d */
[----:B------:R-:W-:-:S03]  /*0260*/  IADD3.X R11, PT, PT, R8, UR13, RZ, P0, !PT ;  /* 0x0000000d080b7c10 */ /* 0x000fc600087fe4ff */
[----:B------:R-:W2:Y:S04]  /*0270*/  LDG.E.U8 R8, desc[UR6][R12.64] ;  /* 0x000000060c087981 */ /* 0x000ea8000c1e1100 */
[----:B------:R-:W3:Y:S04]  /*0280*/  LDG.E.U8 R6, desc[UR6][R10.64] ;  /* 0x000000060a067981 */ /* 0x000ee8000c1e1100 */
[----:B------:R-:W4:Y:S04]  /*0290*/  LDG.E.U8 R9, desc[UR6][R12.64+0x1] ;  /* 0x000001060c097981 */ /* 0x000f28000c1e1100 */
[----:B------:R-:W5:Y:S01]  /*02a0*/  LDG.E.U8 R15, desc[UR6][R10.64+0x1] ;  /* 0x000001060a0f7981 */ /* 0x000f62000c1e1100 */
[----:B------:R-:W-:-:S04]  /*02b0*/  UIADD3 UR4, UPT, UPT, UR4, 0x2, URZ ;  /* 0x0000000204047890 */ /* 0x000fc8000fffe0ff */
[----:B------:R-:W-:Y:S01]  /*02c0*/  UISETP.GE.U32.AND UP0, UPT, UR4, UR8, UPT ;  /* 0x000000080400728c */ /* 0x000fe2000bf06070 */
[----:B--2---:R-:W-:Y:S01]  /*02d0*/  LEA R8, R8, 0xfffffe00, 0x2 ;  /* 0xfffffe0008087811 */ /* 0x004fe200078e10ff */
[----:B---3--:R-:W-:-:S03]  /*02e0*/  IMAD.SHL.U32 R6, R6, 0x4, RZ ;  /* 0x0000000406067824 */ /* 0x008fc600078e00ff */
[----:B------:R-:W-:Y:S02]  /*02f0*/  I2FP.F32.S32 R16, R8 ;  /* 0x0000000800107245 */ /* 0x000fe40000201400 */
[----:B----4-:R-:W-:Y:S02]  /*0300*/  LEA R8, R9, 0xfffffe00, 0x2 ;  /* 0xfffffe0009087811 */ /* 0x010fe400078e10ff */
[----:B------:R-:W-:Y:S01]  /*0310*/  I2FP.F32.U32 R17, R6 ;  /* 0x0000000600117245 */ /* 0x000fe20000201000 */
[C---:B------:R-:W-:Y:S01]  /*0320*/  FMUL R9, R16.reuse, -0.39179998636245727539 ;  /* 0xbec89a0210097820 */ /* 0x040fe20000400000 */
[----:B------:R-:W-:Y:S01]  /*0330*/  I2FP.F32.S32 R8, R8 ;  /* 0x0000000800087245 */ /* 0x000fe20000201400 */
[----:B-----5:R-:W-:Y:S01]  /*0340*/  IMAD.SHL.U32 R11, R15, 0x4, RZ ;  /* 0x000000040f0b7824 */ /* 0x020fe200078e00ff */
[----:B------:R-:W-:Y:S01]  /*0350*/  LOP3.LUT R6, RZ, 0x80000000, R16, 0xb8, !PT ;  /* 0x80000000ff067812 */ /* 0x000fe200078eb810 */
[----:B------:R-:W-:Y:S01]  /*0360*/  FFMA R13, R17, 1.1643999814987182617, R9 ;  /* 0x3f950b0f110d7823 */ /* 0x000fe20000000009 */
[----:B------:R-:W-:Y:S01]  /*0370*/  FMUL R16, R16, 2.0171999931335449219 ;  /* 0x400119ce10107820 */ /* 0x000fe20000400000 */
[----:B------:R-:W-:-:S02]  /*0380*/  LOP3.LUT R18, RZ, 0x80000000, R8, 0xb8, !PT ;  /* 0x80000000ff127812 */ /* 0x000fc400078eb808 */
[C---:B------:R-:W-:Y:S01]  /*0390*/  FFMA R13, R8.reuse, -0.81300002336502075195, R13 ;  /* 0xbf5020c5080d7823 */ /* 0x040fe2000000000d */
[----:B------:R-:W-:Y:S01]  /*03a0*/  I2FP.F32.U32 R11, R11 ;  /* 0x0000000b000b7245 */ /* 0x000fe20000201000 */
[C---:B------:R-:W-:Y:S01]  /*03b0*/  FFMA R19, R17.reuse, 1.1643999814987182617, R6 ;  /* 0x3f950b0f11137823 */ /* 0x040fe20000000006 */
[----:B------:R-:W-:Y:S02]  /*03c0*/  FFMA R17, R17, 1.1643999814987182617, R16 ;  /* 0x3f950b0f11117823 */ /* 0x000fe40000000010 */
[----:B------:R-:W-:Y:S01]  /*03d0*/  FMNMX R13, RZ, R13, !PT ;  /* 0x0000000dff0d7209 */ /* 0x000fe20007800000 */
[----:B------:R-:W-:Y:S01]  /*03e0*/  FFMA R9, R11, 1.1643999814987182617, R9 ;  /* 0x3f950b0f0b097823 */ /* 0x000fe20000000009 */
[----:B------:R-:W-:Y:S01]  /*03f0*/  FADD R17, R17, R18 ;  /* 0x0000001211117221 */ /* 0x000fe20000000000 */
[C---:B------:R-:W-:Y:S01]  /*0400*/  FFMA R19, R8.reuse, 1.5959999561309814453, R19 ;  /* 0x3fcc49ba08137823 */ /* 0x040fe20000000013 */
[----:B------:R-:W-:Y:S01]  /*0410*/  FMNMX R12, R13, 1023, PT ;  /* 0x447fc0000d0c7809 */ /* 0x000fe20003800000 */
[C---:B------:R-:W-:Y:S01]  /*0420*/  FFMA R13, R11.reuse, 1.1643999814987182617, R16 ;  /* 0x3f950b0f0b0d7823 */ /* 0x040fe20000000010 */
[----:B------:R-:W-:Y:S01]  /*0430*/  FFMA R9, R8, -0.81300002336502075195, R9 ;  /* 0xbf5020c508097823 */ /* 0x000fe20000000009 */
[----:B------:R-:W-:Y:S01]  /*0440*/  FFMA R11, R11, 1.1643999814987182617, R6 ;  /* 0x3f950b0f0b0b7823 */ /* 0x000fe20000000006 */
[----:B------:R-:W-:Y:S01]  /*0450*/  FMNMX R17, RZ, R17, !PT ;  /* 0x00000011ff117209 */ /* 0x000fe20007800000 */
[----:B------:R-:W-:Y:S01]  /*0460*/  FADD R13, R18, R13 ;  /* 0x0000000d120d7221 */ /* 0x000fe20000000000 */
[----:B------:R-:W-:Y:S01]  /*0470*/  FMNMX R19, RZ, R19, !PT ;  /* 0x00000013ff137209 */ /* 0x000fe20007800000 */
[----:B------:R-:W-:Y:S01]  /*0480*/  FFMA R11, R8, 1.5959999561309814453, R11 ;  /* 0x3fcc49ba080b7823 */ /* 0x000fe2000000000b */
[----:B------:R-:W-:Y:S01]  /*0490*/  FMNMX R9, RZ, R9, !PT ;  /* 0x00000009ff097209 */ /* 0x000fe20007800000 */
[----:B------:R-:W0:Y:S01]  /*04a0*/  F2I.U32.TRUNC.NTZ R12, R12 ;  /* 0x0000000c000c7305 */ /* 0x000e22000020f000 */
[----:B------:R-:W-:-:S02]  /*04b0*/  FMNMX R13, RZ, R13, !PT ;  /* 0x0000000dff0d7209 */ /* 0x000fc40007800000 */
[----:B------:R-:W-:Y:S02]  /*04c0*/  FMNMX R9, R9, 1023, PT ;  /* 0x447fc00009097809 */ /* 0x000fe40003800000 */
[----:B------:R-:W-:Y:S02]  /*04d0*/  FMNMX R13, R13, 1023, PT ;  /* 0x447fc0000d0d7809 */ /* 0x000fe40003800000 */
[----:B------:R-:W-:Y:S02]  /*04e0*/  FMNMX R11, RZ, R11, !PT ;  /* 0x0000000bff0b7209 */ /* 0x000fe40007800000 */
[----:B------:R-:W-:Y:S01]  /*04f0*/  FMNMX R17, R17, 1023, PT ;  /* 0x447fc00011117809 */ /* 0x000fe20003800000 */
[----:B------:R-:W1:Y:S01]  /*0500*/  F2I.U32.TRUNC.NTZ R9, R9 ;  /* 0x0000000900097305 */ /* 0x000e62000020f000 */
[----:B------:R-:W-:Y:S02]  /*0510*/  FMNMX R10, R19, 1023, PT ;  /* 0x447fc000130a7809 */ /* 0x000fe40003800000 */
[----:B------:R-:W-:Y:S01]  /*0520*/  FMNMX R11, R11, 1023, PT ;  /* 0x447fc0000b0b7809 */ /* 0x000fe20003800000 */
[----:B0-----:R-:W-:-:S04]  /*0530*/  IMAD.SHL.U32 R12, R12, 0x40, RZ ;  /* 0x000000400c0c7824 */ /* 0x001fc800078e00ff */
[----:B------:R-:W0:Y:S01]  /*0540*/  F2I.U32.TRUNC.NTZ R13, R13 ;  /* 0x0000000d000d7305 */ /* 0x000e22000020f000 */
[----:B-1----:R-:W-:-:S07]  /*0550*/  IMAD.SHL.U32 R15, R9, 0x40, RZ ;  /* 0x00000040090f7824 */ /* 0x002fce00078e00ff */
[----:B------:R-:W1:Y:S01]  /*0560*/  F2I.U32.TRUNC.NTZ R17, R17 ;  /* 0x0000001100117305 */ /* 0x000e62000020f000 */
[----:B------:R-:W-:-:S04]  /*0570*/  IMAD.WIDE R8, R7, 0x4, R2 ;  /* 0x0000000407087825 */ /* 0x000fc800078e0202 */
[----:B------:R-:W-:Y:S01]  /*0580*/  VIADD R7, R7, 0x2 ;  /* 0x0000000207077836 */ /* 0x000fe20000000000 */
[----:B0-----:R-:W-:Y:S02]  /*0590*/  SHF.R.U32.HI R6, RZ, 0x2, R13 ;  /* 0x00000002ff067819 */ /* 0x001fe4000001160d */
[----:B------:R-:W0:Y:S02]  /*05a0*/  F2I.U32.TRUNC.NTZ R10, R10 ;  /* 0x0000000a000a7305 */ /* 0x000e24000020f000 */
[----:B------:R-:W-:Y:S02]  /*05b0*/  LOP3.LUT R15, R6, 0xffff00, R15, 0xf8, !PT ;  /* 0x00ffff00060f7812 */ /* 0x000fe400078ef80f */
[----:B-1----:R-:W-:-:S04]  /*05c0*/  SHF.R.U32.HI R17, RZ, 0x2, R17 ;  /* 0x00000002ff117819 */ /* 0x002fc80000011611 */
[----:B------:R-:W1:Y:S01]  /*05d0*/  F2I.U32.TRUNC.NTZ R11, R11 ;  /* 0x0000000b000b7305 */ /* 0x000e62000020f000 */
[----:B------:R-:W-:Y:S01]  /*05e0*/  LOP3.LUT R17, R17, 0xffff00, R12, 0xf8, !PT ;  /* 0x00ffff0011117812 */ /* 0x000fe200078ef80c */
[----:B0-----:R-:W-:-:S05]  /*05f0*/  IMAD.SHL.U32 R10, R10, 0x4000, RZ ;  /* 0x000040000a0a7824 */ /* 0x001fca00078e00ff */
[----:B------:R-:W-:Y:S01]  /*0600*/  LOP3.LUT R10, R17, 0xff0000, R10, 0xf8, !PT ;  /* 0x00ff0000110a7812 */ /* 0x000fe200078ef80a */
[----:B-1----:R-:W-:-:S03]  /*0610*/  IMAD.SHL.U32 R6, R11, 0x4000, RZ ;  /* 0x000040000b067824 */ /* 0x002fc600078e00ff */
[----:B------:R-:W-:Y:S02]  /*0620*/  LOP3.LUT R11, R10, 0xff000000, RZ, 0xfc, !PT ;  /* 0xff0000000a0b7812 */ /* 0x000fe400078efcff */
[----:B------:R-:W-:-:S03]  /*0630*/  LOP3.LUT R6, R15, 0xff0000, R6, 0xf8, !PT ;  /* 0x00ff00000f067812 */ /* 0x000fc600078ef806 */
[----:B------:R0:W-:Y:S01]  /*0640*/  STG.E desc[UR6][R8.64+-0x4], R11 ;  /* 0xfffffc0b08007986 */ /* 0x0001e2000c101906 */
[----:B------:R-:W-:-:S05]  /*0650*/  LOP3.LUT R13, R6, 0xff000000, RZ, 0xfc, !PT ;  /* 0xff000000060d7812 */ /* 0x000fca00078efcff */
[----:B------:R0:W-:Y:S01]  /*0660*/  STG.E desc[UR6][R8.64], R13 ;  /* 0x0000000d08007986 */ /* 0x0001e2000c101906 */
[----:B------:R-:W-:Y:S05]  /*0670*/  BRA.U !UP0, `(.L_x_35) ;  /* 0xfffffff908c87547 */ /* 0x000fea000b83ffff */
[----:B------:R-:W-:Y:S05]  /*0680*/  EXIT ;  /* 0x000000000000794d */ /* 0x000fea0003800000 */
.L_x_36:
        /* <DEDUP_REMOVED lines=15> */
.L_x_48:


//--------------------- .text.DrawComponents      --------------------------
	.section	.text.DrawComponents,"ax",@progbits
	.align	128
        .global         DrawComponents
        .type           DrawComponents,@function
        .size           DrawComponents,(.L_x_49 - DrawComponents)
        .other          DrawComponents,@"STO_CUDA_ENTRY STV_DEFAULT"
DrawComponents:
.text.DrawComponents:
        /* <DEDUP_REMOVED lines=9> */
[----:B--2---:R-:W-:Y:S01]  /*0090*/  ISETP.GE.AND P0, PT, R0, UR9, PT ;  /* 0x0000000900007c0c */ /* 0x004fe2000bf06270 */
[----:B-1----:R-:W-:-:S05]  /*00a0*/  IMAD R3, R3, UR4, R2 ;  /* 0x0000000403037c24 */ /* 0x002fca000f8e0202 */
[----:B------:R-:W-:-:S13]  /*00b0*/  ISETP.GE.OR P0, PT, R3, UR8, P0 ;  /* 0x0000000803007c0c */ /* 0x000fda0008706670 */
[----:B------:R-:W-:Y:S05]  /*00c0*/  @P0 EXIT ;  /* 0x000000000000094d */ /* 0x000fea0003800000 */
[----:B------:R-:W0:Y:S02]  /*00d0*/  LDCU.128 UR12, c[0x0][0x3a0] ;  /* 0x00007400ff0c77ac */ /* 0x000e240008000c00 */
[----:B0-----:R-:W-:Y:S01]  /*00e0*/  ISETP.GE.AND P0, PT, R0, UR13, PT ;  /* 0x0000000d00007c0c */ /* 0x001fe2000bf06270 */
[----:B------:R-:W-:Y:S02]  /*00f0*/  UIADD3 UR4, UPT, UPT, UR14, UR12, URZ ;  /* 0x0000000c0e047290 */ /* 0x000fe4000fffe0ff */
[----:B------:R-:W-:Y:S01]  /*0100*/  UIADD3 UR5, UPT, UPT, UR13, UR15, URZ ;  /* 0x0000000f0d057290 */ /* 0x000fe2000fffe0ff */
[----:B------:R-:W-:-:S04]  /*0110*/  ISETP.LT.OR P0, PT, R3, UR12, !P0 ;  /* 0x0000000c03007c0c */ /* 0x000fc8000c701670 */
[----:B------:R-:W-:-:S04]  /*0120*/  ISETP.GE.OR P0, PT, R3, UR4, P0 ;  /* 0x0000000403007c0c */ /* 0x000fc80008706670 */
[----:B------:R-:W-:-:S13]  /*0130*/  ISETP.GE.OR P0, PT, R0, UR5, P0 ;  /* 0x0000000500007c0c */ /* 0x000fda0008706670 */
[----:B------:R-:W-:Y:S05]  /*0140*/  @P0 EXIT ;  /* 0x000000000000094d */ /* 0x000fea0003800000 */
[----:B------:R-:W0:Y:S01]  /*0150*/  LDC R13, c[0x0][0x3b0] ;  /* 0x0000ec00ff0d7b82 */ /* 0x000e220000000800 */
[----:B------:R-:W1:Y:S01]  /*0160*/  LDCU.64 UR6, c[0x0][0x358] ;  /* 0x00006b00ff0677ac */ /* 0x000e620008000a00 */
[----:B------:R-:W-:Y:S02]  /*0170*/  VIADD R9, R3, -UR12 ;  /* 0x8000000c03097c36 */ /* 0x000fe40008000000 */
[----:B------:R-:W-:-:S04]  /*0180*/  VIADD R2, R0, -UR13 ;  /* 0x8000000d00027c36 */ /* 0x000fc80008000000 */
[----:B------:R-:W2:Y:S01]  /*0190*/  LDC.64 R6, c[0x0][0x390] ;  /* 0x0000e400ff067b82 */ /* 0x000ea20000000a00 */
[----:B0-----:R-:W-:-:S04]  /*01a0*/  IMAD R5, R2, R13, R9 ;  /* 0x0000000d02057224 */ /* 0x001fc800078e0209 */
[----:B--2---:R-:W-:-:S05]  /*01b0*/  IMAD.WIDE R4, R5, 0x4, R6 ;  /* 0x0000000405047825 */ /* 0x004fca00078e0206 */
[----:B-1----:R-:W2:Y:S04]  /*01c0*/  LDG.E R11, desc[UR6][R4.64] ;  /* 0x00000006040b7981 */ /* 0x002ea8000c1e1900 */
[----:B------:R-:W2:Y:S04]  /*01d0*/  LDG.E R8, desc[UR6][R4.64+0x4] ;  /* 0x0000040604087981 */ /* 0x000ea8000c1e1900 */
[----:B------:R-:W3:Y:S01]  /*01e0*/  LDG.E R2, desc[UR6][R4.64+-0x4] ;  /* 0xfffffc0604027981 */ /* 0x000ee2000c1e1900 */
[----:B------:R-:W-:Y:S01]  /*01f0*/  ULOP3.LUT UR4, URZ, UR13, URZ, 0x33, !UPT ;  /* 0x0000000dff047292 */ /* 0x000fe2000f8e33ff */
[----:B--2---:R-:W-:-:S05]  /*0200*/  ISETP.NE.AND P0, PT, R11, R8, PT ;  /* 0x000000080b00720c */ /* 0x004fca0003f05270 */
[----:B------:R-:W-:Y:S02]  /*0210*/  IADD3 R8, PT, PT, R0, UR4, RZ ;  /* 0x0000000400087c10 */ /* 0x000fe4000fffe0ff */
[----:B---3--:R-:W-:-:S03]  /*0220*/  ISETP.NE.OR P0, PT, R11, R2, P0 ;  /* 0x000000020b00720c */ /* 0x008fc60000705670 */
[----:B------:R-:W-:-:S04]  /*0230*/  IMAD R9, R8, R13, R9 ;  /* 0x0000000d08097224 */ /* 0x000fc800078e0209 */
[----:B------:R-:W-:-:S04]  /*0240*/  IMAD.WIDE R6, R9, 0x4, R6 ;  /* 0x0000000409067825 */ /* 0x000fc800078e0206 */
[----:B------:R-:W-:Y:S02]  /*0250*/  IMAD.WIDE R8, R13, 0x4, R4 ;  /* 0x000000040d087825 */ /* 0x000fe400078e0204 */
[----:B------:R-:W2:Y:S04]  /*0260*/  @!P0 LDG.E R6, desc[UR6][R6.64] ;  /* 0x0000000606068981 */ /* 0x000ea8000c1e1900 */
[----:B------:R-:W3:Y:S01]  /*0270*/  LDG.E R8, desc[UR6][R8.64] ;  /* 0x0000000608087981 */ /* 0x000ee2000c1e1900 */
[C---:B------:R-:W-:Y:S02]  /*0280*/  ISETP.NE.AND P1, PT, R11.reuse, 0x1000, PT ;  /* 0x000010000b00780c */ /* 0x040fe40003f25270 */
[----:B--2---:R-:W-:-:S04]  /*0290*/  ISETP.NE.OR P0, PT, R11, R6, P0 ;  /* 0x000000060b00720c */ /* 0x004fc80000705670 */
[----:B---3--:R-:W-:-:S07]  /*02a0*/  ISETP.NE.OR P0, PT, R11, R8, P0 ;  /* 0x000000080b00720c */ /* 0x008fce0000705670 */
[----:B------:R-:W-:Y:S06]  /*02b0*/  @!P1 BRA `(.L_x_37) ;  /* 0x0000000000509947 */ /* 0x000fec0003800000 */
[----:B------:R-:W-:-:S13]  /*02c0*/  ISETP.NE.AND P1, PT, R11, 0x800, PT ;  /* 0x000008000b00780c */ /* 0x000fda0003f25270 */
[----:B------:R-:W0:Y:S01]  /*02d0*/  @!P1 LDC.64 R4, c[0x0][0x380] ;  /* 0x0000e000ff049b82 */ /* 0x000e220000000a00 */
[----:B------:R-:W-:Y:S02]  /*02e0*/  @!P1 IMAD R7, R0, UR8, R3 ;  /* 0x0000000800079c24 */ /* 0x000fe4000f8e0203 */
[----:B------:R-:W-:Y:S02]  /*02f0*/  @!P1 IMAD.MOV.U32 R9, RZ, RZ, -0x100 ;  /* 0xffffff00ff099424 */ /* 0x000fe400078e00ff */
[----:B0-----:R-:W-:-:S05]  /*0300*/  @!P1 IMAD.WIDE R4, R7, 0x4, R4 ;  /* 0x0000000407049825 */ /* 0x001fca00078e0204 */
[----:B------:R0:W-:Y:S01]  /*0310*/  @!P1 STG.E desc[UR6][R4.64], R9 ;  /* 0x0000000904009986 */ /* 0x0001e2000c101906 */
[----:B------:R-:W-:Y:S05]  /*0320*/  @!P1 EXIT ;  /* 0x000000000000994d */ /* 0x000fea0003800000 */
[----:B------:R-:W-:-:S13]  /*0330*/  ISETP.GE.AND P1, PT, R11, 0x1, PT ;  /* 0x000000010b00780c */ /* 0x000fda0003f26270 */
[----:B------:R-:W-:Y:S05]  /*0340*/  @!P1 EXIT ;  /* 0x000000000000994d */ /* 0x000fea0003800000 */
[----:B0-----:R-:W0:Y:S02]  /*0350*/  LDC.64 R4, c[0x0][0x398] ;  /* 0x0000e600ff047b82 */ /* 0x001e240000000a00 */
[----:B0-----:R-:W-:-:S06]  /*0360*/  IMAD.WIDE.U32 R4, R11, 0x4, R4 ;  /* 0x000000040b047825 */ /* 0x001fcc00078e0004 */
[----:B------:R-:W2:Y:S02]  /*0370*/  LDG.E R4, desc[UR6][R4.64] ;  /* 0x0000000604047981 */ /* 0x000ea4000c1e1900 */
[----:B--2---:R-:W-:-:S13]  /*0380*/  ISETP.LT.U32.OR P0, PT, R4, 0x3e9, !P0 ;  /* 0x000003e90400780c */ /* 0x004fda0004701470 */
[----:B------:R-:W-:Y:S05]  /*0390*/  @P0 EXIT ;  /* 0x000000000000094d */ /* 0x000fea0003800000 */
[----:B------:R-:W0:Y:S01]  /*03a0*/  LDC.64 R4, c[0x0][0x380] ;  /* 0x0000e000ff047b82 */ /* 0x000e220000000a00 */
[----:B------:R-:W-:Y:S01]  /*03b0*/  IMAD R7, R0, UR8, R3 ;  /* 0x0000000800077c24 */ /* 0x000fe2000f8e0203 */
[----:B------:R-:W-:-:S03]  /*03c0*/  MOV R3, 0xff0000ff ;  /* 0xff0000ff00037802 */ /* 0x000fc60000000f00 */
[----:B0-----:R-:W-:-:S05]  /*03d0*/  IMAD.WIDE R4, R7, 0x4, R4 ;  /* 0x0000000407047825 */ /* 0x001fca00078e0204 */
[----:B------:R-:W-:Y:S01]  /*03e0*/  STG.E desc[UR6][R4.64], R3 ;  /* 0x0000000304007986 */ /* 0x000fe2000c101906 */
[----:B------:R-:W-:Y:S05]  /*03f0*/  EXIT ;  /* 0x000000000000794d */ /* 0x000fea0003800000 */
.L_x_37:
[----:B------:R-:W0:Y:S01]  /*0400*/  LDC.64 R4, c[0x0][0x380] ;  /* 0x0000e000ff047b82 */ /* 0x000e220000000a00 */
[----:B------:R-:W-:Y:S01]  /*0410*/  IMAD R7, R0, UR8, R3 ;  /* 0x0000000800077c24 */ /* 0x000fe2000f8e0203 */
[----:B------:R-:W-:-:S03]  /*0420*/  MOV R3, 0xffff00ff ;  /* 0xffff00ff00037802 */ /* 0x000fc60000000f00 */
[----:B0-----:R-:W-:-:S05]  /*0430*/  IMAD.WIDE R4, R7, 0x4, R4 ;  /* 0x0000000407047825 */ /* 0x001fca00078e0204 */
[----:B------:R-:W-:Y:S01]  /*0440*/  STG.E desc[UR6][R4.64], R3 ;  /* 0x0000000304007986 */ /* 0x000fe2000c101906 */
[----:B------:R-:W-:Y:S05]  /*0450*/  EXIT ;  /* 0x000000000000794d */ /* 0x000fea0003800000 */
.L_x_38:
        /* <DEDUP_REMOVED lines=10> */
.L_x_49:


//--------------------- .text.FindFlash           --------------------------
	.section	.text.FindFlash,"ax",@progbits
	.align	128
        .global         FindFlash
        .type           FindFlash,@function
        .size           FindFlash,(.L_x_50 - FindFlash)
        .other          FindFlash,@"STO_CUDA_ENTRY STV_DEFAULT"
FindFlash:
.text.FindFlash:
        /* <DEDUP_REMOVED lines=13> */
[----:B------:R-:W0:Y:S01]  /*00d0*/  LDC.64 R2, c[0x0][0x380] ;  /* 0x0000e000ff027b82 */ /* 0x000e220000000a00 */
[----:B------:R-:W1:Y:S01]  /*00e0*/  LDCU.64 UR4, c[0x0][0x358] ;  /* 0x00006b00ff0477ac */ /* 0x000e620008000a00 */
[----:B------:R-:W-:-:S04]  /*00f0*/  IMAD R5, R5, UR6, R0 ;  /* 0x0000000605057c24 */ /* 0x000fc8000f8e0200 */
[----:B0-----:R-:W-:-:S05]  /*0100*/  IMAD.WIDE R2, R5, 0x4, R2 ;  /* 0x0000000405027825 */ /* 0x001fca00078e0202 */
[----:B-1----:R-:W2:Y:S02]  /*0110*/  LDG.E R0, desc[UR4][R2.64] ;  /* 0x0000000402007981 */ /* 0x002ea4000c1e1900 */
[----:B--2---:R-:W-:-:S13]  /*0120*/  ISETP.NE.AND P0, PT, R0, -0x1, PT ;  /* 0xffffffff0000780c */ /* 0x004fda0003f05270 */
[----:B------:R-:W-:Y:S05]  /*0130*/  @P0 EXIT ;  /* 0x000000000000094d */ /* 0x000fea0003800000 */
[----:B------:R-:W-:-:S05]  /*0140*/  MOV R5, 0xff000000 ;  /* 0xff00000000057802 */ /* 0x000fca0000000f00 */
[----:B------:R-:W-:Y:S01]  /*0150*/  STG.E desc[UR4][R2.64], R5 ;  /* 0x0000000502007986 */ /* 0x000fe2000c101904 */
[----:B------:R-:W-:Y:S05]  /*0160*/  EXIT ;  /* 0x000000000000794d */ /* 0x000fea0003800000 */
.L_x_39:
        /* <DEDUP_REMOVED lines=9> */
.L_x_50:


//--------------------- .text.NV12ToARGB          --------------------------
	.section	.text.NV12ToARGB,"ax",@progbits
	.align	128
        .global         NV12ToARGB
        .type           NV12ToARGB,@function
        .size           NV12ToARGB,(.L_x_51 - NV12ToARGB)
        .other          NV12ToARGB,@"STO_CUDA_ENTRY STV_DEFAULT"
NV12ToARGB:
.text.NV12ToARGB:
[----:B------:R-:W-:Y:S01]  /*0000*/  LDC R1, c[0x0][0x37c] ;  /* 0x0000df00ff017b82 */ /* 0x000fe20000000800 */
[----:B------:R-:W0:Y:S07]  /*0010*/  S2R R3, SR_TID.X ;  /* 0x0000000000037919 */ /* 0x000e2e0000002100 */
[----:B------:R-:W0:Y:S01]  /*0020*/  LDC R0, c[0x0][0x360] ;  /* 0x0000d800ff007b82 */ /* 0x000e220000000800 */
[----:B------:R-:W1:Y:S01]  /*0030*/  LDCU.64 UR6, c[0x0][0x3a8] ;  /* 0x00007500ff0677ac */ /* 0x000e620008000a00 */
[----:B------:R-:W2:Y:S06]  /*0040*/  S2R R2, SR_TID.Y ;  /* 0x0000000000027919 */ /* 0x000eac0000002200 */
[----:B------:R-:W0:Y:S08]  /*0050*/  S2UR UR4, SR_CTAID.X ;  /* 0x00000000000479c3 */ /* 0x000e300000002500 */
[----:B------:R-:W2:Y:S08]  /*0060*/  S2UR UR5, SR_CTAID.Y ;  /* 0x00000000000579c3 */ /* 0x000eb00000002600 */
[----:B------:R-:W2:Y:S01]  /*0070*/  LDC R5, c[0x0][0x364] ;  /* 0x0000d900ff057b82 */ /* 0x000ea20000000800 */
[----:B0-----:R-:W-:-:S02]  /*0080*/  IMAD R3, R0, UR4, R3 ;  /* 0x0000000400037c24 */ /* 0x001fc4000f8e0203 */
[----:B--2---:R-:W-:Y:S02]  /*0090*/  IMAD R5, R5, UR5, R2 ;  /* 0x0000000505057c24 */ /* 0x004fe4000f8e0202 */
[----:B------:R-:W-:-:S03]  /*00a0*/  IMAD.SHL.U32 R2, R3, 0x2, RZ ;  /* 0x0000000203027824 */ /* 0x000fc600078e00ff */
[----:B-1----:R-:W-:-:S04]  /*00b0*/  ISETP.GE.U32.AND P0, PT, R5, UR7, PT ;  /* 0x0000000705007c0c */ /* 0x002fc8000bf06070 */
[----:B------:R-:W-:-:S13]  /*00c0*/  ISETP.GE.U32.OR P0, PT, R2, UR6, P0 ;  /* 0x0000000602007c0c */ /* 0x000fda0008706470 */
[----:B------:R-:W-:Y:S05]  /*00d0*/  @P0 EXIT ;  /* 0x000000000000094d */ /* 0x000fea0003800000 */
[--C-:B------:R-:W-:Y:S01]  /*00e0*/  SHF.R.U32.HI R7, RZ, 0x1, R5.reuse ;  /* 0x00000001ff077819 */ /* 0x100fe20000011605 */
[----:B------:R-:W0:Y:S01]  /*00f0*/  LDCU.128 UR8, c[0x0][0x380] ;  /* 0x00007000ff0877ac */ /* 0x000e220008000c00 */
[----:B------:R-:W-:Y:S02]  /*0100*/  SHF.R.S32.HI R3, RZ, 0x1f, R2 ;  /* 0x0000001fff037819 */ /* 0x000fe40000011402 */
[----:B------:R-:W-:Y:S01]  /*0110*/  LOP3.LUT R0, R7, 0x7fffffe, RZ, 0xc0, !PT ;  /* 0x07fffffe07007812 */ /* 0x000fe200078ec0ff */
[----:B------:R-:W1:Y:S03]  /*0120*/  LDCU.64 UR4, c[0x0][0x358] ;  /* 0x00006b00ff0477ac */ /* 0x000e660008000a00 */
[----:B------:R-:W-:-:S04]  /*0130*/  LOP3.LUT R0, R0, 0x1, R5, 0xf8, !PT ;  /* 0x0000000100007812 */ /* 0x000fc800078ef805 */
[----:B------:R-:W-:-:S05]  /*0140*/  IADD3 R13, P0, PT, R0, UR7, RZ ;  /* 0x00000007000d7c10 */ /* 0x000fca000ff1e0ff */
[----:B------:R-:W-:Y:S02]  /*0150*/  IMAD.X R0, RZ, RZ, RZ, P0 ;  /* 0x000000ffff007224 */ /* 0x000fe400000e06ff */
[----:B0-----:R-:W-:-:S04]  /*0160*/  IMAD.WIDE.U32 R10, R13, UR10, R2 ;  /* 0x0000000a0d0a7c25 */ /* 0x001fc8000f8e0002 */
[----:B------:R-:W-:Y:S01]  /*0170*/  IMAD R0, R0, UR10, RZ ;  /* 0x0000000a00007c24 */ /* 0x000fe2000f8e02ff */
[----:B------:R-:W-:Y:S01]  /*0180*/  IADD3 R10, P1, PT, R10, UR8, RZ ;  /* 0x000000080a0a7c10 */ /* 0x000fe2000ff3e0ff */
[----:B------:R-:W-:-:S04]  /*0190*/  IMAD.WIDE.U32 R8, R5, UR10, R2 ;  /* 0x0000000a05087c25 */ /* 0x000fc8000f8e0002 */
[----:B------:R-:W-:Y:S01]  /*01a0*/  IMAD R13, R13, UR11, R0 ;  /* 0x0000000b0d0d7c24 */ /* 0x000fe2000f8e0200 */
[----:B------:R-:W-:Y:S01]  /*01b0*/  IADD3 R8, P0, PT, R8, UR8, RZ ;  /* 0x0000000808087c10 */ /* 0x000fe2000ff1e0ff */
[----:B------:R-:W-:-:S03]  /*01c0*/  IMAD R0, R5, UR11, R9 ;  /* 0x0000000b05007c24 */ /* 0x000fc6000f8e0209 */
[----:B------:R-:W-:Y:S02]  /*01d0*/  IADD3.X R11, PT, PT, R11, UR9, R13, P1, !PT ;  /* 0x000000090b0b7c10 */ /* 0x000fe40008ffe40d */
[----:B------:R-:W-:-:S03]  /*01e0*/  IADD3.X R9, PT, PT, R0, UR9, RZ, P0, !PT ;  /* 0x0000000900097c10 */ /* 0x000fc600087fe4ff */
[----:B-1----:R-:W2:Y:S04]  /*01f0*/  LDG.E.U8 R3, desc[UR4][R10.64] ;  /* 0x000000040a037981 */ /* 0x002ea8000c1e1100 */
[----:B------:R-:W3:Y:S04]  /*0200*/  LDG.E.U8 R0, desc[UR4][R8.64] ;  /* 0x0000000408007981 */ /* 0x000ee8000c1e1100 */
[----:B------:R-:W4:Y:S04]  /*0210*/  LDG.E.U8 R6, desc[UR4][R10.64+0x1] ;  /* 0x000001040a067981 */ /* 0x000f28000c1e1100 */
[----:B------:R-:W5:Y:S01]  /*0220*/  LDG.E.U8 R4, desc[UR4][R8.64+0x1] ;  /* 0x0000010408047981 */ /* 0x000f62000c1e1100 */
[----:B------:R-:W-:-:S02]  /*0230*/  LOP3.LUT P0, RZ, R5, 0x1, RZ, 0xc0, !PT ;  /* 0x0000000105ff7812 */ /* 0x000fc4000780c0ff */
[----:B--2---:R-:W-:Y:S01]  /*0240*/  LEA R3, R3, 0xfffffe00, 0x2 ;  /* 0xfffffe0003037811 */ /* 0x004fe200078e10ff */
[----:B---3--:R-:W-:-:S03]  /*0250*/  IMAD.SHL.U32 R0, R0, 0x4, RZ ;  /* 0x0000000400007824 */ /* 0x008fc600078e00ff */
[----:B------:R-:W-:Y:S02]  /*0260*/  I2FP.F32.S32 R12, R3 ;  /* 0x00000003000c7245 */ /* 0x000fe40000201400 */
[----:B----4-:R-:W-:Y:S02]  /*0270*/  LEA R3, R6, 0xfffffe00, 0x2 ;  /* 0xfffffe0006037811 */ /* 0x010fe400078e10ff */
[----:B------:R-:W-:Y:S01]  /*0280*/  I2FP.F32.U32 R13, R0 ;  /* 0x00000000000d7245 */ /* 0x000fe20000201000 */
[----:B------:R-:W-:Y:S01]  /*0290*/  FMUL R14, R12, 2.0171999931335449219 ;  /* 0x400119ce0c0e7820 */ /* 0x000fe20000400000 */
[----:B------:R-:W-:Y:S01]  /*02a0*/  LOP3.LUT R0, RZ, 0x80000000, R12, 0xb8, !PT ;  /* 0x80000000ff007812 */ /* 0x000fe200078eb80c */
[----:B-----5:R-:W-:Y:S01]  /*02b0*/  IMAD.SHL.U32 R4, R4, 0x4, RZ ;  /* 0x0000000404047824 */ /* 0x020fe200078e00ff */
[----:B------:R-:W-:Y:S01]  /*02c0*/  I2FP.F32.S32 R3, R3 ;  /* 0x0000000300037245 */ /* 0x000fe20000201400 */
[C---:B------:R-:W-:Y:S01]  /*02d0*/  FFMA R8, R13.reuse, 1.1643999814987182617, R14 ;  /* 0x3f950b0f0d087823 */ /* 0x040fe2000000000e */
[----:B------:R-:W-:Y:S01]  /*02e0*/  FMUL R12, R12, -0.39179998636245727539 ;  /* 0xbec89a020c0c7820 */ /* 0x000fe20000400000 */
[----:B------:R-:W-:Y:S01]  /*02f0*/  FFMA R6, R13, 1.1643999814987182617, R0 ;  /* 0x3f950b0f0d067823 */ /* 0x000fe20000000000 */
[----:B------:R-:W-:-:S03]  /*0300*/  LOP3.LUT R11, RZ, 0x80000000, R3, 0xb8, !PT ;  /* 0x80000000ff0b7812 */ /* 0x000fc600078eb803 */
[----:B------:R-:W-:Y:S02]  /*0310*/  FFMA R6, R3, 1.5959999561309814453, R6 ;  /* 0x3fcc49ba03067823 */ /* 0x000fe40000000006 */
[----:B------:R-:W-:-:S03]  /*0320*/  FADD R8, R8, R11 ;  /* 0x0000000b08087221 */ /* 0x000fc60000000000 */
[----:B------:R-:W-:Y:S02]  /*0330*/  FMNMX R6, RZ, R6, !PT ;  /* 0x00000006ff067209 */ /* 0x000fe40007800000 */
[----:B------:R-:W-:Y:S02]  /*0340*/  FMNMX R8, RZ, R8, !PT ;  /* 0x00000008ff087209 */ /* 0x000fe40007800000 */
[----:B------:R-:W-:Y:S01]  /*0350*/  FMNMX R10, R6, 1023, PT ;  /* 0x447fc000060a7809 */ /* 0x000fe20003800000 */
[----:B------:R-:W-:Y:S01]  /*0360*/  FFMA R6, R13, 1.1643999814987182617, R12 ;  /* 0x3f950b0f0d067823 */ /* 0x000fe2000000000c */
[----:B------:R-:W-:Y:S02]  /*0370*/  I2FP.F32.U32 R13, R4 ;  /* 0x00000004000d7245 */ /* 0x000fe40000201000 */
[----:B------:R-:W-:Y:S01]  /*0380*/  FMNMX R16, R8, 1023, PT ;  /* 0x447fc00008107809 */ /* 0x000fe20003800000 */
[----:B------:R-:W-:Y:S01]  /*0390*/  FFMA R6, R3, -0.81300002336502075195, R6 ;  /* 0xbf5020c503067823 */ /* 0x000fe20000000006 */
[----:B------:R-:W0:Y:S01]  /*03a0*/  LDC.64 R8, c[0x0][0x390] ;  /* 0x0000e400ff087b82 */ /* 0x000e220000000a00 */
[C---:B------:R-:W-:Y:S01]  /*03b0*/  FFMA R12, R13.reuse, 1.1643999814987182617, R12 ;  /* 0x3f950b0f0d0c7823 */ /* 0x040fe2000000000c */
[C---:B------:R-:W-:Y:S01]  /*03c0*/  FFMA R14, R13.reuse, 1.1643999814987182617, R14 ;  /* 0x3f950b0f0d0e7823 */ /* 0x040fe2000000000e */
[----:B------:R-:W-:Y:S01]  /*03d0*/  FFMA R0, R13, 1.1643999814987182617, R0 ;  /* 0x3f950b0f0d007823 */ /* 0x000fe20000000000 */
[----:B------:R-:W-:Y:S01]  /*03e0*/  FMNMX R15, RZ, R6, !PT ;  /* 0x00000006ff0f7209 */ /* 0x000fe20007800000 */
[----:B------:R-:W-:Y:S01]  /*03f0*/  FFMA R12, R3, -0.81300002336502075195, R12 ;  /* 0xbf5020c5030c7823 */ /* 0x000fe2000000000c */
[----:B------:R-:W-:Y:S01]  /*0400*/  FADD R14, R11, R14 ;  /* 0x0000000e0b0e7221 */ /* 0x000fe20000000000 */
[----:B------:R-:W-:Y:S01]  /*0410*/  FFMA R0, R3, 1.5959999561309814453, R0 ;  /* 0x3fcc49ba03007823 */ /* 0x000fe20000000000 */
[----:B------:R-:W-:Y:S01]  /*0420*/  FMNMX R15, R15, 1023, PT ;  /* 0x447fc0000f0f7809 */ /* 0x000fe20003800000 */
[----:B------:R-:W1:Y:S01]  /*0430*/  F2I.U32.TRUNC.NTZ R6, R16 ;  /* 0x0000001000067305 */ /* 0x000e62000020f000 */
[----:B------:R-:W-:-:S02]  /*0440*/  FMNMX R12, RZ, R12, !PT ;  /* 0x0000000cff0c7209 */ /* 0x000fc40007800000 */
[----:B------:R-:W-:Y:S02]  /*0450*/  FMNMX R14, RZ, R14, !PT ;  /* 0x0000000eff0e7209 */ /* 0x000fe40007800000 */
[----:B------:R-:W-:Y:S02]  /*0460*/  FMNMX R12, R12, 1023, PT ;  /* 0x447fc0000c0c7809 */ /* 0x000fe40003800000 */
[----:B------:R-:W-:Y:S01]  /*0470*/  FMNMX R0, RZ, R0, !PT ;  /* 0x00000000ff007209 */ /* 0x000fe20007800000 */
[----:B------:R-:W2:Y:S01]  /*0480*/  F2I.U32.TRUNC.NTZ R15, R15 ;  /* 0x0000000f000f7305 */ /* 0x000ea2000020f000 */
[----:B------:R-:W-:Y:S02]  /*0490*/  FMNMX R14, R14, 1023, PT ;  /* 0x447fc0000e0e7809 */ /* 0x000fe40003800000 */
[----:B------:R-:W-:Y:S01]  /*04a0*/  FMNMX R0, R0, 1023, PT ;  /* 0x447fc00000007809 */ /* 0x000fe20003800000 */
[----:B0-----:R-:W0:Y:S04]  /*04b0*/  @P0 LDC R8, c[0x0][0x398] ;  /* 0x0000e600ff080b82 */ /* 0x001e280000000800 */
[----:B------:R-:W3:Y:S01]  /*04c0*/  F2I.U32.TRUNC.NTZ R12, R12 ;  /* 0x0000000c000c7305 */ /* 0x000ee2000020f000 */
[----:B-1----:R-:W-:-:S03]  /*04d0*/  SHF.R.U32.HI R6, RZ, 0x2, R6 ;  /* 0x00000002ff067819 */ /* 0x002fc60000011606 */
[----:B------:R-:W0:Y:S04]  /*04e0*/  @P0 LDC R9, c[0x0][0x39c] ;  /* 0x0000e700ff090b82 */ /* 0x000e280000000800 */
[----:B------:R-:W1:Y:S01]  /*04f0*/  F2I.U32.TRUNC.NTZ R14, R14 ;  /* 0x0000000e000e7305 */ /* 0x000e62000020f000 */
[----:B--2---:R-:W-:-:S05]  /*0500*/  IMAD.SHL.U32 R15, R15, 0x40, RZ ;  /* 0x000000400f0f7824 */ /* 0x004fca00078e00ff */
[----:B------:R-:W-:Y:S01]  /*0510*/  LOP3.LUT R15, R6, 0xffff00, R15, 0xf8, !PT ;  /* 0x00ffff00060f7812 */ /* 0x000fe200078ef80f */
[----:B---3--:R-:W-:Y:S01]  /*0520*/  IMAD.SHL.U32 R3, R12, 0x40, RZ ;  /* 0x000000400c037824 */ /* 0x008fe200078e00ff */
[----:B------:R-:W2:Y:S01]  /*0530*/  F2I.U32.TRUNC.NTZ R4, R10 ;  /* 0x0000000a00047305 */ /* 0x000ea2000020f000 */
[----:B-1----:R-:W-:-:S07]  /*0540*/  SHF.R.U32.HI R14, RZ, 0x2, R14 ;  /* 0x00000002ff0e7819 */ /* 0x002fce000001160e */
[----:B------:R-:W1:Y:S01]  /*0550*/  F2I.U32.TRUNC.NTZ R0, R0 ;  /* 0x0000000000007305 */ /* 0x000e62000020f000 */
[----:B------:R-:W-:Y:S01]  /*0560*/  LOP3.LUT R14, R14, 0xffff00, R3, 0xf8, !PT ;  /* 0x00ffff000e0e7812 */ /* 0x000fe200078ef803 */
[----:B------:R-:W-:Y:S02]  /*0570*/  IMAD R3, R7, UR6, R2 ;  /* 0x0000000607037c24 */ /* 0x000fe4000f8e0202 */
[----:B--2---:R-:W-:Y:S02]  /*0580*/  IMAD.SHL.U32 R4, R4, 0x4000, RZ ;  /* 0x0000400004047824 */ /* 0x004fe400078e00ff */
[----:B0-----:R-:W-:-:S03]  /*0590*/  IMAD.WIDE R2, R3, 0x4, R8 ;  /* 0x0000000403027825 */ /* 0x001fc600078e0208 */
[----:B------:R-:W-:Y:S01]  /*05a0*/  LOP3.LUT R4, R15, 0xff0000, R4, 0xf8, !PT ;  /* 0x00ff00000f047812 */ /* 0x000fe200078ef804 */
[----:B-1----:R-:W-:-:S05]  /*05b0*/  IMAD.SHL.U32 R5, R0, 0x4000, RZ ;  /* 0x0000400000057824 */ /* 0x002fca00078e00ff */
[----:B------:R-:W-:Y:S02]  /*05c0*/  LOP3.LUT R14, R14, 0xff0000, R5, 0xf8, !PT ;  /* 0x00ff00000e0e7812 */ /* 0x000fe400078ef805 */
[----:B------:R-:W-:Y:S02]  /*05d0*/  LOP3.LUT R5, R4, 0xff000000, RZ, 0xfc, !PT ;  /* 0xff00000004057812 */ /* 0x000fe400078efcff */
[----:B------:R-:W-:-:S03]  /*05e0*/  LOP3.LUT R7, R14, 0xff000000, RZ, 0xfc, !PT ;  /* 0xff0000000e077812 */ /* 0x000fc600078efcff */
[----:B------:R-:W-:Y:S04]  /*05f0*/  STG.E desc[UR4][R2.64], R5 ;  /* 0x0000000502007986 */ /* 0x000fe8000c101904 */
[----:B------:R-:W-:Y:S01]  /*0600*/  STG.E desc[UR4][R2.64+0x4], R7 ;  /* 0x0000040702007986 */ /* 0x000fe2000c101904 */
[----:B------:R-:W-:Y:S05]  /*0610*/  EXIT ;  /* 0x000000000000794d */ /* 0x000fea0003800000 */
.L_x_40:
        /* <DEDUP_REMOVED lines=14> */
.L_x_51:


//--------------------- .text.Copy                --------------------------
	.section	.text.Copy,"ax",@progbits
	.align	128
        .global         Copy
        .type           Copy,@function
        .size           Copy,(.L_x_52 - Copy)
        .other          Copy,@"STO_CUDA_ENTRY STV_DEFAULT"
Copy:
.text.Copy:
[----:B------:R-:W-:Y:S01]  /*0000*/  LDC R1, c[0x0][0x37c] ;  /* 0x0000df00ff017b82 */ /* 0x000fe20000000800 */
[----:B------:R-:W0:Y:S07]  /*0010*/  S2R R3, SR_TID.Y ;  /* 0x0000000000037919 */ /* 0x000e2e0000002200 */
[----:B------:R-:W1:Y:S01]  /*0020*/  LDC R7, c[0x0][0x360] ;  /* 0x0000d800ff077b82 */ /* 0x000e620000000800 */
[----:B------:R-:W1:Y:S07]  /*0030*/  S2R R2, SR_TID.X ;  /* 0x0000000000027919 */ /* 0x000e6e0000002100 */
[----:B------:R-:W0:Y:S08]  /*0040*/  S2UR UR5, SR_CTAID.Y ;  /* 0x00000000000579c3 */ /* 0x000e300000002600 */
[----:B------:R-:W0:Y:S08]  /*0050*/  LDC R0, c[0x0][0x364] ;  /* 0x0000d900ff007b82 */ /* 0x000e300000000800 */
[----:B------:R-:W1:Y:S01]  /*0060*/  S2UR UR4, SR_CTAID.X ;  /* 0x00000000000479c3 */ /* 0x000e620000002500 */
[----:B0-----:R-:W-:-:S05]  /*0070*/  IMAD R0, R0, UR5, R3 ;  /* 0x0000000500007c24 */ /* 0x001fca000f8e0203 */
[----:B------:R-:W-:Y:S01]  /*0080*/  ISETP.GT.U32.AND P0, PT, R0, 0x31, PT ;  /* 0x000000310000780c */ /* 0x000fe20003f04070 */
[----:B-1----:R-:W-:-:S05]  /*0090*/  IMAD R7, R7, UR4, R2 ;  /* 0x0000000407077c24 */ /* 0x002fca000f8e0202 */
[----:B------:R-:W-:-:S13]  /*00a0*/  ISETP.GT.OR P0, PT, R7, 0x63, P0 ;  /* 0x000000630700780c */ /* 0x000fda0000704670 */
[----:B------:R-:W-:Y:S05]  /*00b0*/  @P0 EXIT ;  /* 0x000000000000094d */ /* 0x000fea0003800000 */
[----:B------:R-:W0:Y:S01]  /*00c0*/  LDC.64 R8, c[0x0][0x390] ;  /* 0x0000e400ff087b82 */ /* 0x000e220000000a00 */
[----:B------:R-:W1:Y:S07]  /*00d0*/  LDCU.64 UR4, c[0x0][0x358] ;  /* 0x00006b00ff0477ac */ /* 0x000e6e0008000a00 */
[----:B------:R-:W2:Y:S01]  /*00e0*/  LDC.64 R2, c[0x0][0x380] ;  /* 0x0000e000ff027b82 */ /* 0x000ea20000000a00 */
[----:B0-----:R-:W-:Y:S02]  /*00f0*/  IADD3 R4, PT, PT, R0, R9, RZ ;  /* 0x0000000900047210 */ /* 0x001fe40007ffe0ff */
[----:B------:R-:W-:-:S05]  /*0100*/  IADD3 R5, PT, PT, R7, R8, RZ ;  /* 0x0000000807057210 */ /* 0x000fca0007ffe0ff */
[----:B------:R-:W0:Y:S01]  /*0110*/  LDC.64 R8, c[0x0][0x398] ;  /* 0x0000e600ff087b82 */ /* 0x000e220000000a00 */
[----:B------:R-:W-:-:S05]  /*0120*/  IMAD R4, R4, 0x5a0, R5 ;  /* 0x000005a004047824 */ /* 0x000fca00078e0205 */
[----:B------:R-:W-:-:S05]  /*0130*/  IADD3 R5, PT, PT, R4, -0xb440, RZ ;  /* 0xffff4bc004057810 */ /* 0x000fca0007ffe0ff */
[----:B--2---:R-:W-:Y:S02]  /*0140*/  IMAD.WIDE R2, R5, 0x4, R2 ;  /* 0x0000000405027825 */ /* 0x004fe400078e0202 */
[----:B------:R-:W2:Y:S04]  /*0150*/  LDC.64 R4, c[0x0][0x388] ;  /* 0x0000e200ff047b82 */ /* 0x000ea80000000a00 */
[----:B-1----:R-:W3:Y:S01]  /*0160*/  LDG.E R3, desc[UR4][R2.64] ;  /* 0x0000000402037981 */ /* 0x002ee2000c1e1900 */
[----:B0-----:R-:W-:Y:S02]  /*0170*/  LEA R0, R9, R0, 0x6 ;  /* 0x0000000009007211 */ /* 0x001fe400078e30ff */
[----:B------:R-:W-:-:S05]  /*0180*/  LEA R7, R8, R7, 0x7 ;  /* 0x0000000708077211 */ /* 0x000fca00078e38ff */
[----:B------:R-:W-:-:S04]  /*0190*/  IMAD R7, R0, 0x780, R7 ;  /* 0x0000078000077824 */ /* 0x000fc800078e0207 */
[----:B--2---:R-:W-:-:S05]  /*01a0*/  IMAD.WIDE R4, R7, 0x4, R4 ;  /* 0x0000000407047825 */ /* 0x004fca00078e0204 */
[----:B---3--:R-:W-:Y:S01]  /*01b0*/  STG.E desc[UR4][R4.64], R3 ;  /* 0x0000000304007986 */ /* 0x008fe2000c101904 */
[----:B------:R-:W-:Y:S05]  /*01c0*/  EXIT ;  /* 0x000000000000794d */ /* 0x000fea0003800000 */
.L_x_41:
        /* <DEDUP_REMOVED lines=11> */
.L_x_52:


//--------------------- .text.NV12ToGrayScale     --------------------------
	.section	.text.NV12ToGrayScale,"ax",@progbits
	.align	128
        .global         NV12ToGrayScale
        .type           NV12ToGrayScale,@function
        .size           NV12ToGrayScale,(.L_x_53 - NV12ToGrayScale)
        .other          NV12ToGrayScale,@"STO_CUDA_ENTRY STV_DEFAULT"
NV12ToGrayScale:
.text.NV12ToGrayScale:
        /* <DEDUP_REMOVED lines=13> */
[----:B------:R-:W0:Y:S01]  /*00d0*/  LDCU.128 UR8, c[0x0][0x380] ;  /* 0x00007000ff0877ac */ /* 0x000e220008000c00 */
[--C-:B------:R-:W-:Y:S01]  /*00e0*/  SHF.R.S32.HI R5, RZ, 0x1f, R4.reuse ;  /* 0x0000001fff057819 */ /* 0x100fe20000011404 */
[----:B------:R-:W1:Y:S02]  /*00f0*/  LDCU.64 UR4, c[0x0][0x358] ;  /* 0x00006b00ff0477ac */ /* 0x000e640008000a00 */
[----:B0-----:R-:W-:-:S04]  /*0100*/  IMAD.WIDE.U32 R2, R7, UR10, R4 ;  /* 0x0000000a07027c25 */ /* 0x001fc8000f8e0004 */
[----:B------:R-:W-:Y:S01]  /*0110*/  IMAD R0, R7, UR11, R3 ;  /* 0x0000000b07007c24 */ /* 0x000fe2000f8e0203 */
[----:B------:R-:W-:-:S04]  /*0120*/  IADD3 R2, P0, PT, R2, UR8, RZ ;  /* 0x0000000802027c10 */ /* 0x000fc8000ff1e0ff */
[----:B------:R-:W-:Y:S01]  /*0130*/  IADD3.X R3, PT, PT, R0, UR9, RZ, P0, !PT ;  /* 0x0000000900037c10 */ /* 0x000fe200087fe4ff */
[----:B------:R-:W0:Y:S04]  /*0140*/  LDCU.128 UR8, c[0x0][0x390] ;  /* 0x00007200ff0877ac */ /* 0x000e280008000c00 */
[----:B-1----:R-:W2:Y:S01]  /*0150*/  LDG.E.U8 R2, desc[UR4][R2.64] ;  /* 0x0000000402027981 */ /* 0x002ea2000c1e1100 */
[----:B0-----:R-:W-:-:S04]  /*0160*/  IMAD.WIDE.U32 R4, R7, UR10, R4 ;  /* 0x0000000a07047c25 */ /* 0x001fc8000f8e0004 */
[----:B------:R-:W-:Y:S01]  /*0170*/  IMAD R7, R7, UR11, R5 ;  /* 0x0000000b07077c24 */ /* 0x000fe2000f8e0205 */
[----:B------:R-:W-:-:S04]  /*0180*/  LEA R6, P0, R4, UR8, 0x2 ;  /* 0x0000000804067c11 */ /* 0x000fc8000f8010ff */
[----:B------:R-:W-:Y:S01]  /*0190*/  LEA.HI.X R7, R4, UR9, R7, 0x2, P0 ;  /* 0x0000000904077c11 */ /* 0x000fe200080f1407 */
[----:B--2---:R-:W-:-:S05]  /*01a0*/  IMAD R9, R2, 0x100, R2 ;  /* 0x0000010002097824 */ /* 0x004fca00078e0202 */
[----:B------:R-:W-:-:S05]  /*01b0*/  LEA R9, R2, R9, 0x10 ;  /* 0x0000000902097211 */ /* 0x000fca00078e80ff */
[----:B------:R-:W-:-:S05]  /*01c0*/  VIADD R9, R9, 0xff000000 ;  /* 0xff00000009097836 */ /* 0x000fca0000000000 */
[----:B------:R-:W-:Y:S01]  /*01d0*/  STG.E desc[UR4][R6.64], R9 ;  /* 0x0000000906007986 */ /* 0x000fe2000c101904 */
[----:B------:R-:W-:Y:S05]  /*01e0*/  EXIT ;  /* 0x000000000000794d */ /* 0x000fea0003800000 */
.L_x_42:
        /* <DEDUP_REMOVED lines=9> */
.L_x_53:


//--------------------- .nv.shared.reserved.0     --------------------------
	.section	.nv.shared.reserved.0,"aw",@nobits
	.weak		__nv_reservedSMEM_offset_0_alias
	.size		__nv_reservedSMEM_offset_0_alias, 0, 64
	.other		__nv_reservedSMEM_offset_0_alias,@"STO_CUDA_RESERVED_SHARED STV_DEFAULT"
__nv_reservedSMEM_offset_0_alias:
	.zero		0
	.zero		64


//--------------------- .nv.constant0.Luminance   --------------------------
	.section	.nv.constant0.Luminance,"a",@progbits
	.sectionflags	@""
	.align	4
.nv.constant0.Luminance:
	.zero		936


//--------------------- .nv.constant0.FinishLine  --------------------------
	.section	.nv.constant0.FinishLine,"a",@progbits
	.sectionflags	@""
	.align	4
.nv.constant0.FinishLine:
	.zero		936


//--------------------- .nv.constant0.FinishLine2 --------------------------
	.section	.nv.constant0.FinishLine2,"a",@progbits
	.sectionflags	@""
	.align	4
.nv.constant0.FinishLine2:
	.zero		940


//--------------------- .nv.constant0.FinishLine3 --------------------------
	.section	.nv.constant0.FinishLine3,"a",@progbits
	.sectionflags	@""
	.align	4
.nv.constant0.FinishLine3:
	.zero		948


//--------------------- .nv.constant0.DrawComponents --------------------------
	.section	.nv.constant0.DrawComponents,"a",@progbits
	.sectionflags	@""
	.align	4
.nv.constant0.DrawComponents:
	.zero		948


//--------------------- .nv.constant0.FindFlash   --------------------------
	.section	.nv.constant0.FindFlash,"a",@progbits
	.sectionflags	@""
	.align	4
.nv.constant0.FindFlash:
	.zero		912


//--------------------- .nv.constant0.NV12ToARGB  --------------------------
	.section	.nv.constant0.NV12ToARGB,"a",@progbits
	.sectionflags	@""
	.align	4
.nv.constant0.NV12ToARGB:
	.zero		944


//--------------------- .nv.constant0.Copy        --------------------------
	.section	.nv.constant0.Copy,"a",@progbits
	.sectionflags	@""
	.align	4
.nv.constant0.Copy:
	.zero		928


//--------------------- .nv.constant0.NV12ToGrayScale --------------------------
	.section	.nv.constant0.NV12ToGrayScale,"a",@progbits
	.sectionflags	@""
	.align	4
.nv.constant0.NV12ToGrayScale:
	.zero		936


//--------------------- SYMBOLS --------------------------

	.type		.nv.reservedSmem.offset0,@object
	.size		.nv.reservedSmem.offset0,0x4
